	.target	sm_100a

	.elftype	@"ET_EXEC"


//--------------------- .note.nv.tkinfo           --------------------------
	.section	.note.nv.tkinfo,"",@"SHT_NOTE"
	.sectionflags	@"SHF_NOTE_NV_TKINFO"
	.tkinfo
        /*0018*/ 	.word	0x00000002
        /*0030*/ 	.string	""
        /*0030*/ 	.string	"ptxas"
        /*0030*/ 	.string	"Cuda compilation tools, release 13.0, V13.0.88"
        /*0030*/ 	.string	"Build cuda_13.0.r13.0/compiler.36424714_0"
        /*0030*/ 	.string	"-arch sm_100a -m 64 "



//--------------------- .note.nv.cuinfo           --------------------------
	.section	.note.nv.cuinfo,"",@"SHT_NOTE"
	.sectionflags	@"SHF_NOTE_NV_CUINFO"
        /*0018*/ 	.short	0x0002
        /*001a*/ 	.short	0x0064
        /*001c*/ 	.short	0x0082
	.zero		2


//--------------------- .nv.info                  --------------------------
	.section	.nv.info,"",@"SHT_CUDA_INFO"
	.align	4


	//----- nvinfo : EIATTR_REGCOUNT
	.align		4
        /*0000*/ 	.byte	0x04, 0x2f
        /*0002*/ 	.short	(.L_19 - .L_18)
	.align		4
.L_18:
        /*0004*/ 	.word	index@(_ZN7cutlass13device_kernelINS_4gemm6kernel13GemmUniversalIN4cute5tupleIJiiiiEEENS1_10collective13CollectiveMmaINS1_35MainloopSm100TmaUmmaWarpSpecializedILi13ELi2ELi4ENS5_IJNS4_1CILi2EEENSA_ILi1EEESC_EEEEENS5_IJNSA_ILi128EEESF_NSA_ILi64EEEEEENS_6half_tENS5_IJlSC_lEEESI_SJ_NS4_8TiledMMAINS4_8MMA_AtomIJNS4_26SM100_MMA_F16BF16_2x1SM_SSISI_SI_fLi128ELi128ELNS4_4UMMA5MajorE0ELSO_0ELNSN_7ScaleInE0ELSP_0EEEEEENS4_6LayoutINS5_IJSC_SC_SC_EEENS5_IJNSA_ILi0EEESU_SU_EEEEENS5_IJNS4_10UnderscoreESX_SX_EEEEENS4_18SM100_TMA_2SM_LOADENS4_14ComposedLayoutINS4_7SwizzleILi3ELi4ELi3EEENS4_18smem_ptr_flag_bitsILi16EEENSS_INS5_IJNSA_ILi8EEESG_EEENS5_IJSG_SC_EEEEEEEvNS4_8identityES10_S1A_vS1B_EENS_8epilogue10collective18CollectiveEpilogueINS1D_23Sm100TmaWarpSpecializedILi4ELi2ELi16ELb1ELb0EEEJNS5_IJSG_SF_SG_EEENS5_IJNSS_ISG_SC_EENSS_INS5_IJNSA_ILi16EEESB_EEENS5_IJSC_SG_EEEEEEEESI_SJ_SI_SJ_NS1D_6fusion15FusionCallbacksIS1H_NS1P_17LinearCombinationISI_fSI_fLNS_15FloatRoundStyleE2EEES1I_S1O_JEEENS4_5SM1004TMEM4LOAD26SM100_TMEM_LOAD_32dp32b16xENS4_13SM90_TMA_LOADENS11_INS12_ILi1ELi4ELi3EEES15_NSS_INS5_IJS16_S1K_EEENS5_IJS1K_SC_EEEEEEENS4_39AutoVectorizingCopyWithAssumedAlignmentILi128EEENS4_14SM90_TMA_STOREES24_S26_S26_EEEvvEEEEvNT_6ParamsE)
        /*0008*/ 	.word	0x0000005b


	//----- nvinfo : EIATTR_FRAME_SIZE
	.align		4
.L_19:
        /*000c*/ 	.byte	0x04, 0x11
        /*000e*/ 	.short	(.L_21 - .L_20)
	.align		4
.L_20:
        /*0010*/ 	.word	index@($__internal_2_$__cuda_sm10x_tcgen05_guardrail_trap_unallocated_columns_being_dealloced)
        /*0014*/ 	.word	0x00000000


	//----- nvinfo : EIATTR_FRAME_SIZE
	.align		4
.L_21:
        /*0018*/ 	.byte	0x04, 0x11
        /*001a*/ 	.short	(.L_23 - .L_22)
	.align		4
.L_22:
        /*001c*/ 	.word	index@($__internal_1_$__cuda_sm10x_tcgen05_guardrail_trap_phase_invalid_during_alloc)
        /*0020*/ 	.word	0x00000000


	//----- nvinfo : EIATTR_FRAME_SIZE
	.align		4
.L_23:
        /*0024*/ 	.byte	0x04, 0x11
        /*0026*/ 	.short	(.L_25 - .L_24)
	.align		4
.L_24:
        /*0028*/ 	.word	index@($__internal_0_$__cuda_sm10x_tcgen05_guardrail_trap_col_being_dealloced_not_returned_by_alloc)
        /*002c*/ 	.word	0x00000000


	//----- nvinfo : EIATTR_FRAME_SIZE
	.align		4
.L_25:
        /*0030*/ 	.byte	0x04, 0x11
        /*0032*/ 	.short	(.L_27 - .L_26)
	.align		4
.L_26:
        /*0034*/ 	.word	index@(_ZN7cutlass13device_kernelINS_4gemm6kernel13GemmUniversalIN4cute5tupleIJiiiiEEENS1_10collective13CollectiveMmaINS1_35MainloopSm100TmaUmmaWarpSpecializedILi13ELi2ELi4ENS5_IJNS4_1CILi2EEENSA_ILi1EEESC_EEEEENS5_IJNSA_ILi128EEESF_NSA_ILi64EEEEEENS_6half_tENS5_IJlSC_lEEESI_SJ_NS4_8TiledMMAINS4_8MMA_AtomIJNS4_26SM100_MMA_F16BF16_2x1SM_SSISI_SI_fLi128ELi128ELNS4_4UMMA5MajorE0ELSO_0ELNSN_7ScaleInE0ELSP_0EEEEEENS4_6LayoutINS5_IJSC_SC_SC_EEENS5_IJNSA_ILi0EEESU_SU_EEEEENS5_IJNS4_10UnderscoreESX_SX_EEEEENS4_18SM100_TMA_2SM_LOADENS4_14ComposedLayoutINS4_7SwizzleILi3ELi4ELi3EEENS4_18smem_ptr_flag_bitsILi16EEENSS_INS5_IJNSA_ILi8EEESG_EEENS5_IJSG_SC_EEEEEEEvNS4_8identityES10_S1A_vS1B_EENS_8epilogue10collective18CollectiveEpilogueINS1D_23Sm100TmaWarpSpecializedILi4ELi2ELi16ELb1ELb0EEEJNS5_IJSG_SF_SG_EEENS5_IJNSS_ISG_SC_EENSS_INS5_IJNSA_ILi16EEESB_EEENS5_IJSC_SG_EEEEEEEESI_SJ_SI_SJ_NS1D_6fusion15FusionCallbacksIS1H_NS1P_17LinearCombinationISI_fSI_fLNS_15FloatRoundStyleE2EEES1I_S1O_JEEENS4_5SM1004TMEM4LOAD26SM100_TMEM_LOAD_32dp32b16xENS4_13SM90_TMA_LOADENS11_INS12_ILi1ELi4ELi3EEES15_NSS_INS5_IJS16_S1K_EEENS5_IJS1K_SC_EEEEEEENS4_39AutoVectorizingCopyWithAssumedAlignmentILi128EEENS4_14SM90_TMA_STOREES24_S26_S26_EEEvvEEEEvNT_6ParamsE)
        /*0038*/ 	.word	0x00000000


	//----- nvinfo : EIATTR_MIN_STACK_SIZE
	.align		4
.L_27:
        /*003c*/ 	.byte	0x04, 0x12
        /*003e*/ 	.short	(.L_29 - .L_28)
	.align		4
.L_28:
        /*0040*/ 	.word	index@(_ZN7cutlass13device_kernelINS_4gemm6kernel13GemmUniversalIN4cute5tupleIJiiiiEEENS1_10collective13CollectiveMmaINS1_35MainloopSm100TmaUmmaWarpSpecializedILi13ELi2ELi4ENS5_IJNS4_1CILi2EEENSA_ILi1EEESC_EEEEENS5_IJNSA_ILi128EEESF_NSA_ILi64EEEEEENS_6half_tENS5_IJlSC_lEEESI_SJ_NS4_8TiledMMAINS4_8MMA_AtomIJNS4_26SM100_MMA_F16BF16_2x1SM_SSISI_SI_fLi128ELi128ELNS4_4UMMA5MajorE0ELSO_0ELNSN_7ScaleInE0ELSP_0EEEEEENS4_6LayoutINS5_IJSC_SC_SC_EEENS5_IJNSA_ILi0EEESU_SU_EEEEENS5_IJNS4_10UnderscoreESX_SX_EEEEENS4_18SM100_TMA_2SM_LOADENS4_14ComposedLayoutINS4_7SwizzleILi3ELi4ELi3EEENS4_18smem_ptr_flag_bitsILi16EEENSS_INS5_IJNSA_ILi8EEESG_EEENS5_IJSG_SC_EEEEEEEvNS4_8identityES10_S1A_vS1B_EENS_8epilogue10collective18CollectiveEpilogueINS1D_23Sm100TmaWarpSpecializedILi4ELi2ELi16ELb1ELb0EEEJNS5_IJSG_SF_SG_EEENS5_IJNSS_ISG_SC_EENSS_INS5_IJNSA_ILi16EEESB_EEENS5_IJSC_SG_EEEEEEEESI_SJ_SI_SJ_NS1D_6fusion15FusionCallbacksIS1H_NS1P_17LinearCombinationISI_fSI_fLNS_15FloatRoundStyleE2EEES1I_S1O_JEEENS4_5SM1004TMEM4LOAD26SM100_TMEM_LOAD_32dp32b16xENS4_13SM90_TMA_LOADENS11_INS12_ILi1ELi4ELi3EEES15_NSS_INS5_IJS16_S1K_EEENS5_IJS1K_SC_EEEEEEENS4_39AutoVectorizingCopyWithAssumedAlignmentILi128EEENS4_14SM90_TMA_STOREES24_S26_S26_EEEvvEEEEvNT_6ParamsE)
        /*0044*/ 	.word	0x00000000
.L_29:


//--------------------- .nv.compat                --------------------------
	.section	.nv.compat,"",@"SHT_CUDA_COMPAT_INFO"
	.align	4
        /*0000*/ 	.byte	0x02, 0x09, 0x01, 0x00, 0x02, 0x02, 0x02, 0x00, 0x02, 0x05, 0x05, 0x00, 0x03, 0x07, 0x01, 0x01
        /*0010*/ 	.byte	0x02, 0x03, 0x01, 0x00, 0x02, 0x06, 0x01, 0x00, 0x04, 0x0b, 0x08, 0x00, 0x09, 0x00, 0x00, 0x00
        /*0020*/ 	.byte	0x00, 0x00, 0x00, 0x00


//--------------------- .nv.info._ZN7cutlass13device_kernelINS_4gemm6kernel13GemmUniversalIN4cute5tupleIJiiiiEEENS1_10collective13CollectiveMmaINS1_35MainloopSm100TmaUmmaWarpSpecializedILi13ELi2ELi4ENS5_IJNS4_1CILi2EEENSA_ILi1EEESC_EEEEENS5_IJNSA_ILi128EEESF_NSA_ILi64EEEEEENS_6half_tENS5_IJlSC_lEEESI_SJ_NS4_8TiledMMAINS4_8MMA_AtomIJNS4_26SM100_MMA_F16BF16_2x1SM_SSISI_SI_fLi128ELi128ELNS4_4UMMA5MajorE0ELSO_0ELNSN_7ScaleInE0ELSP_0EEEEEENS4_6LayoutINS5_IJSC_SC_SC_EEENS5_IJNSA_ILi0EEESU_SU_EEEEENS5_IJNS4_10UnderscoreESX_SX_EEEEENS4_18SM100_TMA_2SM_LOADENS4_14ComposedLayoutINS4_7SwizzleILi3ELi4ELi3EEENS4_18smem_ptr_flag_bitsILi16EEENSS_INS5_IJNSA_ILi8EEESG_EEENS5_IJSG_SC_EEEEEEEvNS4_8identityES10_S1A_vS1B_EENS_8epilogue10collective18CollectiveEpilogueINS1D_23Sm100TmaWarpSpecializedILi4ELi2ELi16ELb1ELb0EEEJNS5_IJSG_SF_SG_EEENS5_IJNSS_ISG_SC_EENSS_INS5_IJNSA_ILi16EEESB_EEENS5_IJSC_SG_EEEEEEEESI_SJ_SI_SJ_NS1D_6fusion15FusionCallbacksIS1H_NS1P_17LinearCombinationISI_fSI_fLNS_15FloatRoundStyleE2EEES1I_S1O_JEEENS4_5SM1004TMEM4LOAD26SM100_TMEM_LOAD_32dp32b16xENS4_13SM90_TMA_LOADENS11_INS12_ILi1ELi4ELi3EEES15_NSS_INS5_IJS16_S1K_EEENS5_IJS1K_SC_EEEEEEENS4_39AutoVectorizingCopyWithAssumedAlignmentILi128EEENS4_14SM90_TMA_STOREES24_S26_S26_EEEvvEEEEvNT_6ParamsE --------------------------
	.section	.nv.info._ZN7cutlass13device_kernelINS_4gemm6kernel13GemmUniversalIN4cute5tupleIJiiiiEEENS1_10collective13CollectiveMmaINS1_35MainloopSm100TmaUmmaWarpSpecializedILi13ELi2ELi4ENS5_IJNS4_1CILi2EEENSA_ILi1EEESC_EEEEENS5_IJNSA_ILi128EEESF_NSA_ILi64EEEEEENS_6half_tENS5_IJlSC_lEEESI_SJ_NS4_8TiledMMAINS4_8MMA_AtomIJNS4_26SM100_MMA_F16BF16_2x1SM_SSISI_SI_fLi128ELi128ELNS4_4UMMA5MajorE0ELSO_0ELNSN_7ScaleInE0ELSP_0EEEEEENS4_6LayoutINS5_IJSC_SC_SC_EEENS5_IJNSA_ILi0EEESU_SU_EEEEENS5_IJNS4_10UnderscoreESX_SX_EEEEENS4_18SM100_TMA_2SM_LOADENS4_14ComposedLayoutINS4_7SwizzleILi3ELi4ELi3EEENS4_18smem_ptr_flag_bitsILi16EEENSS_INS5_IJNSA_ILi8EEESG_EEENS5_IJSG_SC_EEEEEEEvNS4_8identityES10_S1A_vS1B_EENS_8epilogue10collective18CollectiveEpilogueINS1D_23Sm100TmaWarpSpecializedILi4ELi2ELi16ELb1ELb0EEEJNS5_IJSG_SF_SG_EEENS5_IJNSS_ISG_SC_EENSS_INS5_IJNSA_ILi16EEESB_EEENS5_IJSC_SG_EEEEEEEESI_SJ_SI_SJ_NS1D_6fusion15FusionCallbacksIS1H_NS1P_17LinearCombinationISI_fSI_fLNS_15FloatRoundStyleE2EEES1I_S1O_JEEENS4_5SM1004TMEM4LOAD26SM100_TMEM_LOAD_32dp32b16xENS4_13SM90_TMA_LOADENS11_INS12_ILi1ELi4ELi3EEES15_NSS_INS5_IJS16_S1K_EEENS5_IJS1K_SC_EEEEEEENS4_39AutoVectorizingCopyWithAssumedAlignmentILi128EEENS4_14SM90_TMA_STOREES24_S26_S26_EEEvvEEEEvNT_6ParamsE,"",@"SHT_CUDA_INFO"
	.sectionflags	@""
	.align	4


	//----- nvinfo : EIATTR_CUDA_API_VERSION
	.align		4
        /*0000*/ 	.byte	0x04, 0x37
        /*0002*/ 	.short	(.L_31 - .L_30)
.L_30:
        /*0004*/ 	.word	0x00000082


	//----- nvinfo : EIATTR_KPARAM_INFO
	.align		4
.L_31:
        /*0008*/ 	.byte	0x04, 0x17
        /*000a*/ 	.short	(.L_33 - .L_32)
.L_32:
        /*000c*/ 	.word	0x00000000
        /*0010*/ 	.short	0x0000
        /*0012*/ 	.short	0x0000
        /*0014*/ 	.byte	0x00, 0xf0, 0x01, 0x20


	//----- nvinfo : EIATTR_AT_ENTRY_FRAGMENTS
	.align		4
.L_33:
        /*0018*/ 	.byte	0x04, 0x4f
        /*001a*/ 	.short	(.L_35 - .L_34)


	//   ....[0]....
.L_34:
        /*001c*/ 	.word	0x00000007


	//----- nvinfo : EIATTR_RESERVED_SMEM_USED
	.align		4
.L_35:
        /*0020*/ 	.byte	0x01, 0x41
	.zero		2


	//----- nvinfo : EIATTR_SPARSE_MMA_MASK
	.align		4
        /*0024*/ 	.byte	0x03, 0x50
        /*0026*/ 	.short	0x0000


	//----- nvinfo : EIATTR_TCGEN05_2CTA_USED
	.align		4
        /*0028*/ 	.byte	0x01, 0x52
	.zero		2


	//----- nvinfo : EIATTR_MAXREG_COUNT
	.align		4
        /*002c*/ 	.byte	0x03, 0x1b
        /*002e*/ 	.short	0x00ff


	//----- nvinfo : EIATTR_NUM_BARRIERS
	.align		4
        /*0030*/ 	.byte	0x02, 0x4c
        /*0032*/ 	.byte	0x07
	.zero		1


	//----- nvinfo : EIATTR_EXTERNS
	.align		4
        /*0034*/ 	.byte	0x04, 0x0f
        /*0036*/ 	.short	(.L_37 - .L_36)


	//   ....[0]....
	.align		4
.L_36:
        /*0038*/ 	.word	index@(__assertfail)


	//----- nvinfo : EIATTR_MERCURY_ISA_VERSION
	.align		4
.L_37:
        /*003c*/ 	.byte	0x03, 0x5f
        /*003e*/ 	.short	0x0101


	//----- nvinfo : EIATTR_INT_WARP_WIDE_INSTR_OFFSETS
	.align		4
        /*0040*/ 	.byte	0x04, 0x31
        /*0042*/ 	.short	(.L_39 - .L_38)


	//   ....[0]....
.L_38:
        /*0044*/ 	.word	0x00000e60


	//   ....[1]....
        /*0048*/ 	.word	0x00000f00


	//   ....[2]....
        /*004c*/ 	.word	0x00002230


	//   ....[3]....
        /*0050*/ 	.word	0x00004620


	//   ....[4]....
        /*0054*/ 	.word	0x00004640


	//   ....[5]....
        /*0058*/ 	.word	0x00004670


	//   ....[6]....
        /*005c*/ 	.word	0x00004fb0


	//   ....[7]....
        /*0060*/ 	.word	0x00004fd0


	//   ....[8]....
        /*0064*/ 	.word	0x000050c0


	//   ....[9]....
        /*0068*/ 	.word	0x00005180


	//   ....[10]....
        /*006c*/ 	.word	0x000051a0


	//   ....[11]....
        /*0070*/ 	.word	0x00005290


	//   ....[12]....
        /*0074*/ 	.word	0x00005360


	//   ....[13]....
        /*0078*/ 	.word	0x00005380


	//   ....[14]....
        /*007c*/ 	.word	0x000054b0


	//   ....[15]....
        /*0080*/ 	.word	0x00005630


	//   ....[16]....
        /*0084*/ 	.word	0x00005640


	//   ....[17]....
        /*0088*/ 	.word	0x000057d0


	//----- nvinfo : EIATTR_COOP_GROUP_MASK_REGIDS
	.align		4
.L_39:
        /*008c*/ 	.byte	0x04, 0x29
        /*008e*/ 	.short	(.L_41 - .L_40)


	//   ....[0]....
.L_40:
        /*0090*/ 	.word	0xffffffff


	//   ....[1]....
        /*0094*/ 	.word	0xffffffff


	//   ....[2]....
        /*0098*/ 	.word	0xffffffff


	//   ....[3]....
        /*009c*/ 	.word	0xffffffff


	//   ....[4]....
        /*00a0*/ 	.word	0xffffffff


	//   ....[5]....
        /*00a4*/ 	.word	0xffffffff


	//   ....[6]....
        /*00a8*/ 	.word	0xffffffff


	//   ....[7]....
        /*00ac*/ 	.word	0xffffffff


	//   ....[8]....
        /*00b0*/ 	.word	0xffffffff


	//   ....[9]....
        /*00b4*/ 	.word	0xffffffff


	//   ....[10]....
        /*00b8*/ 	.word	0xffffffff


	//   ....[11]....
        /*00bc*/ 	.word	0xffffffff


	//   ....[12]....
        /*00c0*/ 	.word	0xffffffff


	//   ....[13]....
        /*00c4*/ 	.word	0xffffffff


	//----- nvinfo : EIATTR_COOP_GROUP_INSTR_OFFSETS
	.align		4
.L_41:
        /*00c8*/ 	.byte	0x04, 0x28
        /*00ca*/ 	.short	(.L_43 - .L_42)


	//   ....[0]....
.L_42:
        /*00cc*/ 	.word	0x000000c0


	//   ....[1]....
        /*00d0*/ 	.word	0x00000500


	//   ....[2]....
        /*00d4*/ 	.word	0x000007d0


	//   ....[3]....
        /*00d8*/ 	.word	0x00000960


	//   ....[4]....
        /*00dc*/ 	.word	0x00000a50


	//   ....[5]....
        /*00e0*/ 	.word	0x00000bb0


	//   ....[6]....
        /*00e4*/ 	.word	0x00000d40


	//   ....[7]....
        /*00e8*/ 	.word	0x00000f80


	//   ....[8]....
        /*00ec*/ 	.word	0x00002110


	//   ....[9]....
        /*00f0*/ 	.word	0x00003400


	//   ....[10]....
        /*00f4*/ 	.word	0x000038d0


	//   ....[11]....
        /*00f8*/ 	.word	0x00003900


	//   ....[12]....
        /*00fc*/ 	.word	0x00004520


	//   ....[13]....
        /*0100*/ 	.word	0x00004730


	//----- nvinfo : EIATTR_VRC_CTA_INIT_COUNT
	.align		4
.L_43:
        /*0104*/ 	.byte	0x02, 0x4a
        /*0106*/ 	.byte	0x80
	.zero		1


	//----- nvinfo : EIATTR_SYSCALL_OFFSETS
	.align		4
        /*0108*/ 	.byte	0x04, 0x46
        /*010a*/ 	.short	(.L_45 - .L_44)


	//   ....[0]....
.L_44:
        /*010c*/ 	.word	0x00006290


	//   ....[1]....
        /*0110*/ 	.word	0x00006380


	//   ....[2]....
        /*0114*/ 	.word	0x00006ac0


	//   ....[3]....
        /*0118*/ 	.word	0x000073e0


	//   ....[4]....
        /*011c*/ 	.word	0x00007ca0


	//   ....[5]....
        /*0120*/ 	.word	0x00008560


	//----- nvinfo : EIATTR_MBARRIER_INSTR_OFFSETS
	.align		4
.L_45:
        /*0124*/ 	.byte	0x04, 0x39
        /*0126*/ 	.short	(.L_47 - .L_46)


	//   ....[0]....
.L_46:
        /*0128*/ 	.word	0x00000610
        /*012c*/ 	.word	0x000000ff
        /*0130*/ 	.word	0x00000000
        /*0134*/ 	.short	0x0100
        /*0136*/ 	.byte	0x08
	.zero		1


	//   ....[1]....
        /*0138*/ 	.word	0x00000620
        /*013c*/ 	.word	0x000000ff
        /*0140*/ 	.word	0x00000068
        /*0144*/ 	.short	0x0100
        /*0146*/ 	.byte	0x08
	.zero		1


	//   ....[2]....
        /*0148*/ 	.word	0x00000630
        /*014c*/ 	.word	0x000000ff
        /*0150*/ 	.word	0x00000008
        /*0154*/ 	.short	0x0100
        /*0156*/ 	.byte	0x08
	.zero		1


	//   ....[3]....
        /*0158*/ 	.word	0x00000640
        /*015c*/ 	.word	0x000000ff
        /*0160*/ 	.word	0x00000070
        /*0164*/ 	.short	0x0100
        /*0166*/ 	.byte	0x08
	.zero		1


	//   ....[4]....
        /*0168*/ 	.word	0x00000650
        /*016c*/ 	.word	0x000000ff
        /*0170*/ 	.word	0x00000010
        /*0174*/ 	.short	0x0100
        /*0176*/ 	.byte	0x08
	.zero		1


	//   ....[5]....
        /*0178*/ 	.word	0x00000660
        /*017c*/ 	.word	0x000000ff
        /*0180*/ 	.word	0x00000078
        /*0184*/ 	.short	0x0100
        /*0186*/ 	.byte	0x08
	.zero		1


	//   ....[6]....
        /*0188*/ 	.word	0x00000670
        /*018c*/ 	.word	0x000000ff
        /*0190*/ 	.word	0x00000018
        /*0194*/ 	.short	0x0100
        /*0196*/ 	.byte	0x08
	.zero		1


	//   ....[7]....
        /*0198*/ 	.word	0x00000680
        /*019c*/ 	.word	0x000000ff
        /*01a0*/ 	.word	0x00000080
        /*01a4*/ 	.short	0x0100
        /*01a6*/ 	.byte	0x08
	.zero		1


	//   ....[8]....
        /*01a8*/ 	.word	0x00000690
        /*01ac*/ 	.word	0x000000ff
        /*01b0*/ 	.word	0x00000020
        /*01b4*/ 	.short	0x0100
        /*01b6*/ 	.byte	0x08
	.zero		1


	//   ....[9]....
        /*01b8*/ 	.word	0x000006a0
        /*01bc*/ 	.word	0x000000ff
        /*01c0*/ 	.word	0x00000088
        /*01c4*/ 	.short	0x0100
        /*01c6*/ 	.byte	0x08
	.zero		1


	//   ....[10]....
        /*01c8*/ 	.word	0x000006b0
        /*01cc*/ 	.word	0x000000ff
        /*01d0*/ 	.word	0x00000028
        /*01d4*/ 	.short	0x0100
        /*01d6*/ 	.byte	0x08
	.zero		1


	//   ....[11]....
        /*01d8*/ 	.word	0x000006c0
        /*01dc*/ 	.word	0x000000ff
        /*01e0*/ 	.word	0x00000090
        /*01e4*/ 	.short	0x0100
        /*01e6*/ 	.byte	0x08
	.zero		1


	//   ....[12]....
        /*01e8*/ 	.word	0x000006d0
        /*01ec*/ 	.word	0x000000ff
        /*01f0*/ 	.word	0x00000030
        /*01f4*/ 	.short	0x0100
        /*01f6*/ 	.byte	0x08
	.zero		1


	//   ....[13]....
        /*01f8*/ 	.word	0x000006e0
        /*01fc*/ 	.word	0x000000ff
        /*0200*/ 	.word	0x00000098
        /*0204*/ 	.short	0x0100
        /*0206*/ 	.byte	0x08
	.zero		1


	//   ....[14]....
        /*0208*/ 	.word	0x000006f0
        /*020c*/ 	.word	0x000000ff
        /*0210*/ 	.word	0x00000038
        /*0214*/ 	.short	0x0100
        /*0216*/ 	.byte	0x08
	.zero		1


	//   ....[15]....
        /*0218*/ 	.word	0x00000700
        /*021c*/ 	.word	0x000000ff
        /*0220*/ 	.word	0x000000a0
        /*0224*/ 	.short	0x0100
        /*0226*/ 	.byte	0x08
	.zero		1


	//   ....[16]....
        /*0228*/ 	.word	0x00000710
        /*022c*/ 	.word	0x000000ff
        /*0230*/ 	.word	0x00000040
        /*0234*/ 	.short	0x0100
        /*0236*/ 	.byte	0x08
	.zero		1


	//   ....[17]....
        /*0238*/ 	.word	0x00000720
        /*023c*/ 	.word	0x000000ff
        /*0240*/ 	.word	0x000000a8
        /*0244*/ 	.short	0x0100
        /*0246*/ 	.byte	0x08
	.zero		1


	//   ....[18]....
        /*0248*/ 	.word	0x00000730
        /*024c*/ 	.word	0x000000ff
        /*0250*/ 	.word	0x00000048
        /*0254*/ 	.short	0x0100
        /*0256*/ 	.byte	0x08
	.zero		1


	//   ....[19]....
        /*0258*/ 	.word	0x00000740
        /*025c*/ 	.word	0x000000ff
        /*0260*/ 	.word	0x000000b0
        /*0264*/ 	.short	0x0100
        /*0266*/ 	.byte	0x08
	.zero		1


	//   ....[20]....
        /*0268*/ 	.word	0x00000750
        /*026c*/ 	.word	0x000000ff
        /*0270*/ 	.word	0x00000050
        /*0274*/ 	.short	0x0100
        /*0276*/ 	.byte	0x08
	.zero		1


	//   ....[21]....
        /*0278*/ 	.word	0x00000760
        /*027c*/ 	.word	0x000000ff
        /*0280*/ 	.word	0x000000b8
        /*0284*/ 	.short	0x0100
        /*0286*/ 	.byte	0x08
	.zero		1


	//   ....[22]....
        /*0288*/ 	.word	0x00000770
        /*028c*/ 	.word	0x000000ff
        /*0290*/ 	.word	0x00000058
        /*0294*/ 	.short	0x0100
        /*0296*/ 	.byte	0x08
	.zero		1


	//   ....[23]....
        /*0298*/ 	.word	0x00000780
        /*029c*/ 	.word	0x000000ff
        /*02a0*/ 	.word	0x000000c0
        /*02a4*/ 	.short	0x0100
        /*02a6*/ 	.byte	0x08
	.zero		1


	//   ....[24]....
        /*02a8*/ 	.word	0x00000790
        /*02ac*/ 	.word	0x000000ff
        /*02b0*/ 	.word	0x00000060
        /*02b4*/ 	.short	0x0100
        /*02b6*/ 	.byte	0x08
	.zero		1


	//   ....[25]....
        /*02b8*/ 	.word	0x000007a0
        /*02bc*/ 	.word	0x000000ff
        /*02c0*/ 	.word	0x000000c8
        /*02c4*/ 	.short	0x0100
        /*02c6*/ 	.byte	0x08
	.zero		1


	//   ....[26]....
        /*02c8*/ 	.word	0x000008d0
        /*02cc*/ 	.word	0x000000ff
        /*02d0*/ 	.word	0x000000d0
        /*02d4*/ 	.short	0x0100
        /*02d6*/ 	.byte	0x09
	.zero		1


	//   ....[27]....
        /*02d8*/ 	.word	0x000008e0
        /*02dc*/ 	.word	0x000000ff
        /*02e0*/ 	.word	0x000000f0
        /*02e4*/ 	.short	0x0100
        /*02e6*/ 	.byte	0x09
	.zero		1


	//   ....[28]....
        /*02e8*/ 	.word	0x000008f0
        /*02ec*/ 	.word	0x000000ff
        /*02f0*/ 	.word	0x000000d8
        /*02f4*/ 	.short	0x0100
        /*02f6*/ 	.byte	0x09
	.zero		1


	//   ....[29]....
        /*02f8*/ 	.word	0x00000900
        /*02fc*/ 	.word	0x000000ff
        /*0300*/ 	.word	0x000000f8
        /*0304*/ 	.short	0x0100
        /*0306*/ 	.byte	0x09
	.zero		1


	//   ....[30]....
        /*0308*/ 	.word	0x00000910
        /*030c*/ 	.word	0x000000ff
        /*0310*/ 	.word	0x000000e0
        /*0314*/ 	.short	0x0100
        /*0316*/ 	.byte	0x09
	.zero		1


	//   ....[31]....
        /*0318*/ 	.word	0x00000920
        /*031c*/ 	.word	0x000000ff
        /*0320*/ 	.word	0x00000100
        /*0324*/ 	.short	0x0100
        /*0326*/ 	.byte	0x09
	.zero		1


	//   ....[32]....
        /*0328*/ 	.word	0x00000930
        /*032c*/ 	.word	0x000000ff
        /*0330*/ 	.word	0x000000e8
        /*0334*/ 	.short	0x0100
        /*0336*/ 	.byte	0x09
	.zero		1


	//   ....[33]....
        /*0338*/ 	.word	0x00000940
        /*033c*/ 	.word	0x000000ff
        /*0340*/ 	.word	0x00000108
        /*0344*/ 	.short	0x0100
        /*0346*/ 	.byte	0x09
	.zero		1


	//   ....[34]....
        /*0348*/ 	.word	0x00000a20
        /*034c*/ 	.word	0x000000ff
        /*0350*/ 	.word	0x00000110
        /*0354*/ 	.short	0x0100
        /*0356*/ 	.byte	0x08
	.zero		1


	//   ....[35]....
        /*0358*/ 	.word	0x00000a30
        /*035c*/ 	.word	0x000000ff
        /*0360*/ 	.word	0x00000118
        /*0364*/ 	.short	0x0100
        /*0366*/ 	.byte	0x08
	.zero		1


	//   ....[36]....
        /*0368*/ 	.word	0x00000b60
        /*036c*/ 	.word	0x000000ff
        /*0370*/ 	.word	0x00000120
        /*0374*/ 	.short	0x0100
        /*0376*/ 	.byte	0x08
	.zero		1


	//   ....[37]....
        /*0378*/ 	.word	0x00000b70
        /*037c*/ 	.word	0x000000ff
        /*0380*/ 	.word	0x00000130
        /*0384*/ 	.short	0x0100
        /*0386*/ 	.byte	0x08
	.zero		1


	//   ....[38]....
        /*0388*/ 	.word	0x00000b80
        /*038c*/ 	.word	0x000000ff
        /*0390*/ 	.word	0x00000128
        /*0394*/ 	.short	0x0100
        /*0396*/ 	.byte	0x08
	.zero		1


	//   ....[39]....
        /*0398*/ 	.word	0x00000b90
        /*039c*/ 	.word	0x000000ff
        /*03a0*/ 	.word	0x00000138
        /*03a4*/ 	.short	0x0100
        /*03a6*/ 	.byte	0x08
	.zero		1


	//   ....[40]....
        /*03a8*/ 	.word	0x00000cb0
        /*03ac*/ 	.word	0x000000ff
        /*03b0*/ 	.word	0x00000140
        /*03b4*/ 	.short	0x0100
        /*03b6*/ 	.byte	0x09
	.zero		1


	//   ....[41]....
        /*03b8*/ 	.word	0x00000cc0
        /*03bc*/ 	.word	0x000000ff
        /*03c0*/ 	.word	0x00000160
        /*03c4*/ 	.short	0x0100
        /*03c6*/ 	.byte	0x09
	.zero		1


	//   ....[42]....
        /*03c8*/ 	.word	0x00000cd0
        /*03cc*/ 	.word	0x000000ff
        /*03d0*/ 	.word	0x00000148
        /*03d4*/ 	.short	0x0100
        /*03d6*/ 	.byte	0x09
	.zero		1


	//   ....[43]....
        /*03d8*/ 	.word	0x00000ce0
        /*03dc*/ 	.word	0x000000ff
        /*03e0*/ 	.word	0x00000168
        /*03e4*/ 	.short	0x0100
        /*03e6*/ 	.byte	0x09
	.zero		1


	//   ....[44]....
        /*03e8*/ 	.word	0x00000cf0
        /*03ec*/ 	.word	0x000000ff
        /*03f0*/ 	.word	0x00000150
        /*03f4*/ 	.short	0x0100
        /*03f6*/ 	.byte	0x09
	.zero		1


	//   ....[45]....
        /*03f8*/ 	.word	0x00000d00
        /*03fc*/ 	.word	0x000000ff
        /*0400*/ 	.word	0x00000170
        /*0404*/ 	.short	0x0100
        /*0406*/ 	.byte	0x09
	.zero		1


	//   ....[46]....
        /*0408*/ 	.word	0x00000d10
        /*040c*/ 	.word	0x000000ff
        /*0410*/ 	.word	0x00000158
        /*0414*/ 	.short	0x0100
        /*0416*/ 	.byte	0x09
	.zero		1


	//   ....[47]....
        /*0418*/ 	.word	0x00000d20
        /*041c*/ 	.word	0x000000ff
        /*0420*/ 	.word	0x00000178
        /*0424*/ 	.short	0x0100
        /*0426*/ 	.byte	0x09
	.zero		1


	//   ....[48]....
        /*0428*/ 	.word	0x00000e10
        /*042c*/ 	.word	0x000000ff
        /*0430*/ 	.word	0x00000180
        /*0434*/ 	.short	0x0100
        /*0436*/ 	.byte	0x08
	.zero		1


	//   ....[49]....
        /*0438*/ 	.word	0x00000e20
        /*043c*/ 	.word	0x000000ff
        /*0440*/ 	.word	0x00000190
        /*0444*/ 	.short	0x0100
        /*0446*/ 	.byte	0x08
	.zero		1


	//   ....[50]....
        /*0448*/ 	.word	0x00000e30
        /*044c*/ 	.word	0x000000ff
        /*0450*/ 	.word	0x00000188
        /*0454*/ 	.short	0x0100
        /*0456*/ 	.byte	0x08
	.zero		1


	//   ....[51]....
        /*0458*/ 	.word	0x00000e40
        /*045c*/ 	.word	0x000000ff
        /*0460*/ 	.word	0x00000198
        /*0464*/ 	.short	0x0100
        /*0466*/ 	.byte	0x08
	.zero		1


	//   ....[52]....
        /*0468*/ 	.word	0x00000f30
        /*046c*/ 	.word	0x000000ff
        /*0470*/ 	.word	0x000001a0
        /*0474*/ 	.short	0x0100
        /*0476*/ 	.byte	0x07
	.zero		1


	//   ....[53]....
        /*0478*/ 	.word	0x00001940
        /*047c*/ 	.word	0x00000003
        /*0480*/ 	.word	0x00000190
        /*0484*/ 	.short	0x010a
        /*0486*/ 	.byte	0xff
	.zero		1


	//   ....[54]....
        /*0488*/ 	.word	0x00001970
        /*048c*/ 	.word	0x00000003
        /*0490*/ 	.word	0x00000180
        /*0494*/ 	.short	0x0101
        /*0496*/ 	.byte	0xff
	.zero		1


	//   ....[55]....
        /*0498*/ 	.word	0x00001a70
        /*049c*/ 	.word	0x000000ff
        /*04a0*/ 	.word	0x00000068
        /*04a4*/ 	.short	0x010a
        /*04a6*/ 	.byte	0x08
	.zero		1


	//   ....[56]....
        /*04a8*/ 	.word	0x00001b30
        /*04ac*/ 	.word	0x000000ff
        /*04b0*/ 	.word	0x00000068
        /*04b4*/ 	.short	0x010a
        /*04b6*/ 	.byte	0x21
	.zero		1


	//   ....[57]....
        /*04b8*/ 	.word	0x00001cf0
        /*04bc*/ 	.word	0x000000ff
        /*04c0*/ 	.word	0x00000068
        /*04c4*/ 	.short	0x010a
        /*04c6*/ 	.byte	0x08
	.zero		1


	//   ....[58]....
        /*04c8*/ 	.word	0x00001dd0
        /*04cc*/ 	.word	0x000000ff
        /*04d0*/ 	.word	0x00000118
        /*04d4*/ 	.short	0x0101
        /*04d6*/ 	.byte	0x06
	.zero		1


	//   ....[59]....
        /*04d8*/ 	.word	0x00001df0
        /*04dc*/ 	.word	0x000000ff
        /*04e0*/ 	.word	0x00000068
        /*04e4*/ 	.short	0x010a
        /*04e6*/ 	.byte	0x08
	.zero		1


	//   ....[60]....
        /*04e8*/ 	.word	0x00001e70
        /*04ec*/ 	.word	0x000000ff
        /*04f0*/ 	.word	0x00000068
        /*04f4*/ 	.short	0x010a
        /*04f6*/ 	.byte	0x11
	.zero		1


	//   ....[61]....
        /*04f8*/ 	.word	0x00002000
        /*04fc*/ 	.word	0x000000ff
        /*0500*/ 	.word	0x00000068
        /*0504*/ 	.short	0x010a
        /*0506*/ 	.byte	0x08
	.zero		1


	//   ....[62]....
        /*0508*/ 	.word	0x00002140
        /*050c*/ 	.word	0x00000002
        /*0510*/ 	.word	0x00000120
        /*0514*/ 	.short	0x010a
        /*0516*/ 	.byte	0xff
	.zero		1


	//   ....[63]....
        /*0518*/ 	.word	0x00002200
        /*051c*/ 	.word	0x00000002
        /*0520*/ 	.word	0x00000000
        /*0524*/ 	.short	0x0101
        /*0526*/ 	.byte	0xff
	.zero		1


	//   ....[64]....
        /*0528*/ 	.word	0x00002760
        /*052c*/ 	.word	0x000000ff
        /*0530*/ 	.word	0x00000000
        /*0534*/ 	.short	0x010a
        /*0536*/ 	.byte	0x04
	.zero		1


	//   ....[65]....
        /*0538*/ 	.word	0x000027f0
        /*053c*/ 	.word	0x000000ff
        /*0540*/ 	.word	0x00000000
        /*0544*/ 	.short	0x010a
        /*0546*/ 	.byte	0x04
	.zero		1


	//   ....[66]....
        /*0548*/ 	.word	0x00002880
        /*054c*/ 	.word	0x000000ff
        /*0550*/ 	.word	0x00000000
        /*0554*/ 	.short	0x010a
        /*0556*/ 	.byte	0x04
	.zero		1


	//   ....[67]....
        /*0558*/ 	.word	0x00002910
        /*055c*/ 	.word	0x000000ff
        /*0560*/ 	.word	0x00000000
        /*0564*/ 	.short	0x010a
        /*0566*/ 	.byte	0x04
	.zero		1


	//   ....[68]....
        /*0568*/ 	.word	0x000029a0
        /*056c*/ 	.word	0x000000ff
        /*0570*/ 	.word	0x00000000
        /*0574*/ 	.short	0x010a
        /*0576*/ 	.byte	0x04
	.zero		1


	//   ....[69]....
        /*0578*/ 	.word	0x00002a30
        /*057c*/ 	.word	0x000000ff
        /*0580*/ 	.word	0x00000000
        /*0584*/ 	.short	0x010a
        /*0586*/ 	.byte	0x04
	.zero		1


	//   ....[70]....
        /*0588*/ 	.word	0x00002ac0
        /*058c*/ 	.word	0x000000ff
        /*0590*/ 	.word	0x00000000
        /*0594*/ 	.short	0x010a
        /*0596*/ 	.byte	0x04
	.zero		1


	//   ....[71]....
        /*0598*/ 	.word	0x00002b50
        /*059c*/ 	.word	0x000000ff
        /*05a0*/ 	.word	0x00000000
        /*05a4*/ 	.short	0x010a
        /*05a6*/ 	.byte	0x04
	.zero		1


	//   ....[72]....
        /*05a8*/ 	.word	0x00002be0
        /*05ac*/ 	.word	0x000000ff
        /*05b0*/ 	.word	0x00000000
        /*05b4*/ 	.short	0x010a
        /*05b6*/ 	.byte	0x04
	.zero		1


	//   ....[73]....
        /*05b8*/ 	.word	0x00002c70
        /*05bc*/ 	.word	0x000000ff
        /*05c0*/ 	.word	0x00000000
        /*05c4*/ 	.short	0x010a
        /*05c6*/ 	.byte	0x04
	.zero		1


	//   ....[74]....
        /*05c8*/ 	.word	0x00002d00
        /*05cc*/ 	.word	0x000000ff
        /*05d0*/ 	.word	0x00000000
        /*05d4*/ 	.short	0x010a
        /*05d6*/ 	.byte	0x04
	.zero		1


	//   ....[75]....
        /*05d8*/ 	.word	0x00002d90
        /*05dc*/ 	.word	0x000000ff
        /*05e0*/ 	.word	0x00000000
        /*05e4*/ 	.short	0x010a
        /*05e6*/ 	.byte	0x04
	.zero		1


	//   ....[76]....
        /*05e8*/ 	.word	0x00002e30
        /*05ec*/ 	.word	0x00000000
        /*05f0*/ 	.word	0x00000000
        /*05f4*/ 	.short	0x010a
        /*05f6*/ 	.byte	0xff
	.zero		1


	//   ....[77]....
        /*05f8*/ 	.word	0x00002f60
        /*05fc*/ 	.word	0x00000000
        /*0600*/ 	.word	0x00000180
        /*0604*/ 	.short	0x010a
        /*0606*/ 	.byte	0xff
	.zero		1


	//   ....[78]....
        /*0608*/ 	.word	0x00002fd0
        /*060c*/ 	.word	0x00000004
        /*0610*/ 	.word	0x00000000
        /*0614*/ 	.short	0x0101
        /*0616*/ 	.byte	0xff
	.zero		1


	//   ....[79]....
        /*0618*/ 	.word	0x00002ff0
        /*061c*/ 	.word	0x000000ff
        /*0620*/ 	.word	0x00000130
        /*0624*/ 	.short	0x010a
        /*0626*/ 	.byte	0x05
	.zero		1


	//   ....[80]....
        /*0628*/ 	.word	0x00003110
        /*062c*/ 	.word	0x00000000
        /*0630*/ 	.word	0x00000120
        /*0634*/ 	.short	0x010a
        /*0636*/ 	.byte	0xff
	.zero		1


	//   ....[81]....
        /*0638*/ 	.word	0x00003210
        /*063c*/ 	.word	0x00000000
        /*0640*/ 	.word	0x00000000
        /*0644*/ 	.short	0x0101
        /*0646*/ 	.byte	0xff
	.zero		1


	//   ....[82]....
        /*0648*/ 	.word	0x000032a0
        /*064c*/ 	.word	0x000000ff
        /*0650*/ 	.word	0x00000130
        /*0654*/ 	.short	0x0106
        /*0656*/ 	.byte	0x05
	.zero		1


	//   ....[83]....
        /*0658*/ 	.word	0x000032c0
        /*065c*/ 	.word	0x000000ff
        /*0660*/ 	.word	0x00000130
        /*0664*/ 	.short	0x010a
        /*0666*/ 	.byte	0x05
	.zero		1


	//   ....[84]....
        /*0668*/ 	.word	0x00003350
        /*066c*/ 	.word	0x000000ff
        /*0670*/ 	.word	0x00000130
        /*0674*/ 	.short	0x0106
        /*0676*/ 	.byte	0x04
	.zero		1


	//   ....[85]....
        /*0678*/ 	.word	0x00003390
        /*067c*/ 	.word	0x00000000
        /*0680*/ 	.word	0x00000130
        /*0684*/ 	.short	0x010a
        /*0686*/ 	.byte	0xff
	.zero		1


	//   ....[86]....
        /*0688*/ 	.word	0x000035d0
        /*068c*/ 	.word	0x000000ff
        /*0690*/ 	.word	0x00000008
        /*0694*/ 	.short	0x010a
        /*0696*/ 	.byte	0x06
	.zero		1


	//   ....[87]....
        /*0698*/ 	.word	0x000035f0
        /*069c*/ 	.word	0x000000ff
        /*06a0*/ 	.word	0x00000008
        /*06a4*/ 	.short	0x010a
        /*06a6*/ 	.byte	0x06
	.zero		1


	//   ....[88]....
        /*06a8*/ 	.word	0x00003780
        /*06ac*/ 	.word	0x000000ff
        /*06b0*/ 	.word	0x00000008
        /*06b4*/ 	.short	0x010a
        /*06b6*/ 	.byte	0x06
	.zero		1


	//   ....[89]....
        /*06b8*/ 	.word	0x000037a0
        /*06bc*/ 	.word	0x000000ff
        /*06c0*/ 	.word	0x00000008
        /*06c4*/ 	.short	0x010a
        /*06c6*/ 	.byte	0x06
	.zero		1


	//   ....[90]....
        /*06c8*/ 	.word	0x00003860
        /*06cc*/ 	.word	0x000000ff
        /*06d0*/ 	.word	0x00000000
        /*06d4*/ 	.short	0x0101
        /*06d6*/ 	.byte	0x07
	.zero		1


	//   ....[91]....
        /*06d8*/ 	.word	0x00003ba0
        /*06dc*/ 	.word	0x00000000
        /*06e0*/ 	.word	0x00000120
        /*06e4*/ 	.short	0x010a
        /*06e6*/ 	.byte	0xff
	.zero		1


	//   ....[92]....
        /*06e8*/ 	.word	0x00003c60
        /*06ec*/ 	.word	0x00000000
        /*06f0*/ 	.word	0x00000000
        /*06f4*/ 	.short	0x0101
        /*06f6*/ 	.byte	0xff
	.zero		1


	//   ....[93]....
        /*06f8*/ 	.word	0x00003d20
        /*06fc*/ 	.word	0x000000ff
        /*0700*/ 	.word	0x00000000
        /*0704*/ 	.short	0x010a
        /*0706*/ 	.byte	0x08
	.zero		1


	//   ....[94]....
        /*0708*/ 	.word	0x00003d30
        /*070c*/ 	.word	0x000000ff
        /*0710*/ 	.word	0x00000160
        /*0714*/ 	.short	0x010a
        /*0716*/ 	.byte	0x09
	.zero		1


	//   ....[95]....
        /*0718*/ 	.word	0x00003de0
        /*071c*/ 	.word	0x000000ff
        /*0720*/ 	.word	0x00000000
        /*0724*/ 	.short	0x010a
        /*0726*/ 	.byte	0x08
	.zero		1


	//   ....[96]....
        /*0728*/ 	.word	0x00003f10
        /*072c*/ 	.word	0x000000ff
        /*0730*/ 	.word	0x00000000
        /*0734*/ 	.short	0x010a
        /*0736*/ 	.byte	0x1e
	.zero		1


	//   ....[97]....
        /*0738*/ 	.word	0x00004210
        /*073c*/ 	.word	0x000000ff
        /*0740*/ 	.word	0x00000000
        /*0744*/ 	.short	0x010a
        /*0746*/ 	.byte	0x08
	.zero		1


	//   ....[98]....
        /*0748*/ 	.word	0x000042a0
        /*074c*/ 	.word	0x000000ff
        /*0750*/ 	.word	0x00000000
        /*0754*/ 	.short	0x010a
        /*0756*/ 	.byte	0x08
	.zero		1


	//   ....[99]....
        /*0758*/ 	.word	0x00004330
        /*075c*/ 	.word	0x000000ff
        /*0760*/ 	.word	0x00000000
        /*0764*/ 	.short	0x010a
        /*0766*/ 	.byte	0x08
	.zero		1


	//   ....[100]....
        /*0768*/ 	.word	0x000043d0
        /*076c*/ 	.word	0x00000000
        /*0770*/ 	.word	0x00000000
        /*0774*/ 	.short	0x010a
        /*0776*/ 	.byte	0xff
	.zero		1


	//   ....[101]....
        /*0778*/ 	.word	0x00004410
        /*077c*/ 	.word	0x00000000
        /*0780*/ 	.word	0x00000000
        /*0784*/ 	.short	0x010a
        /*0786*/ 	.byte	0xff
	.zero		1


	//   ....[102]....
        /*0788*/ 	.word	0x00004480
        /*078c*/ 	.word	0x000000ff
        /*0790*/ 	.word	0x00000000
        /*0794*/ 	.short	0x0101
        /*0796*/ 	.byte	0x05
	.zero		1


	//   ....[103]....
        /*0798*/ 	.word	0x000044c0
        /*079c*/ 	.word	0x000000ff
        /*07a0*/ 	.word	0x000001a0
        /*07a4*/ 	.short	0x010a
        /*07a6*/ 	.byte	0x07
	.zero		1


	//   ....[104]....
        /*07a8*/ 	.word	0x00004510
        /*07ac*/ 	.word	0x000000ff
        /*07b0*/ 	.word	0x00000000
        /*07b4*/ 	.short	0x0101
        /*07b6*/ 	.byte	0x05
	.zero		1


	//   ....[105]....
        /*07b8*/ 	.word	0x00004960
        /*07bc*/ 	.word	0x00000000
        /*07c0*/ 	.word	0x00000120
        /*07c4*/ 	.short	0x010a
        /*07c6*/ 	.byte	0xff
	.zero		1


	//   ....[106]....
        /*07c8*/ 	.word	0x00004a20
        /*07cc*/ 	.word	0x00000000
        /*07d0*/ 	.word	0x00000000
        /*07d4*/ 	.short	0x0101
        /*07d6*/ 	.byte	0xff
	.zero		1


	//   ....[107]....
        /*07d8*/ 	.word	0x00004d40
        /*07dc*/ 	.word	0x000000ff
        /*07e0*/ 	.word	0x00000118
        /*07e4*/ 	.short	0x010a
        /*07e6*/ 	.byte	0x07
	.zero		1


	//   ....[108]....
        /*07e8*/ 	.word	0x00004f30
        /*07ec*/ 	.word	0x000000ff
        /*07f0*/ 	.word	0x000000f0
        /*07f4*/ 	.short	0x010a
        /*07f6*/ 	.byte	0x07
	.zero		1


	//   ....[109]....
        /*07f8*/ 	.word	0x00005120
        /*07fc*/ 	.word	0x000000ff
        /*0800*/ 	.word	0x000000d0
        /*0804*/ 	.short	0x010b
        /*0806*/ 	.byte	0x07
	.zero		1


	//   ....[110]....
        /*0808*/ 	.word	0x00005130
        /*080c*/ 	.word	0x000000ff
        /*0810*/ 	.word	0x00000000
        /*0814*/ 	.short	0x0101
        /*0816*/ 	.byte	0x0e
	.zero		1


	//   ....[111]....
        /*0818*/ 	.word	0x00005150
        /*081c*/ 	.word	0x000000ff
        /*0820*/ 	.word	0x000000f8
        /*0824*/ 	.short	0x010a
        /*0826*/ 	.byte	0x07
	.zero		1


	//   ....[112]....
        /*0828*/ 	.word	0x00005300
        /*082c*/ 	.word	0x000000ff
        /*0830*/ 	.word	0x000000d8
        /*0834*/ 	.short	0x010b
        /*0836*/ 	.byte	0x07
	.zero		1


	//   ....[113]....
        /*0838*/ 	.word	0x00005310
        /*083c*/ 	.word	0x000000ff
        /*0840*/ 	.word	0x00000000
        /*0844*/ 	.short	0x0101
        /*0846*/ 	.byte	0x0e
	.zero		1


	//   ....[114]....
        /*0848*/ 	.word	0x00005320
        /*084c*/ 	.word	0x000000ff
        /*0850*/ 	.word	0x00000100
        /*0854*/ 	.short	0x010a
        /*0856*/ 	.byte	0x07
	.zero		1


	//   ....[115]....
        /*0858*/ 	.word	0x00005550
        /*085c*/ 	.word	0x000000ff
        /*0860*/ 	.word	0x000000e0
        /*0864*/ 	.short	0x010b
        /*0866*/ 	.byte	0x07
	.zero		1


	//   ....[116]....
        /*0868*/ 	.word	0x000055c0
        /*086c*/ 	.word	0x000000ff
        /*0870*/ 	.word	0x00000000
        /*0874*/ 	.short	0x0101
        /*0876*/ 	.byte	0x0e
	.zero		1


	//   ....[117]....
        /*0878*/ 	.word	0x00005600
        /*087c*/ 	.word	0x000000ff
        /*0880*/ 	.word	0x00000108
        /*0884*/ 	.short	0x010a
        /*0886*/ 	.byte	0x07
	.zero		1


	//   ....[118]....
        /*0888*/ 	.word	0x00005830
        /*088c*/ 	.word	0x000000ff
        /*0890*/ 	.word	0x000000e8
        /*0894*/ 	.short	0x010b
        /*0896*/ 	.byte	0x07
	.zero		1


	//   ....[119]....
        /*0898*/ 	.word	0x00005850
        /*089c*/ 	.word	0x000000ff
        /*08a0*/ 	.word	0x00000000
        /*08a4*/ 	.short	0x0101
        /*08a6*/ 	.byte	0x0d
	.zero		1


	//   ....[120]....
        /*08a8*/ 	.word	0x00005880
        /*08ac*/ 	.word	0x000000ff
        /*08b0*/ 	.word	0x000000f0
        /*08b4*/ 	.short	0x010a
        /*08b6*/ 	.byte	0x07
	.zero		1


	//   ....[121]....
        /*08b8*/ 	.word	0x000058a0
        /*08bc*/ 	.word	0x000000ff
        /*08c0*/ 	.word	0x000000f8
        /*08c4*/ 	.short	0x010a
        /*08c6*/ 	.byte	0x07
	.zero		1


	//   ....[122]....
        /*08c8*/ 	.word	0x000058c0
        /*08cc*/ 	.word	0x000000ff
        /*08d0*/ 	.word	0x00000100
        /*08d4*/ 	.short	0x010a
        /*08d6*/ 	.byte	0x07
	.zero		1


	//   ....[123]....
        /*08d8*/ 	.word	0x00005900
        /*08dc*/ 	.word	0x00000000
        /*08e0*/ 	.word	0x00000108
        /*08e4*/ 	.short	0x010a
        /*08e6*/ 	.byte	0xff
	.zero		1


	//   ....[124]....
        /*08e8*/ 	.word	0x00005c50
        /*08ec*/ 	.word	0x00000000
        /*08f0*/ 	.word	0x00000120
        /*08f4*/ 	.short	0x010a
        /*08f6*/ 	.byte	0xff
	.zero		1


	//   ....[125]....
        /*08f8*/ 	.word	0x00005d60
        /*08fc*/ 	.word	0x00000000
        /*0900*/ 	.word	0x00000000
        /*0904*/ 	.short	0x0101
        /*0906*/ 	.byte	0xff
	.zero		1


	//   ....[126]....
        /*0908*/ 	.word	0x00006780
        /*090c*/ 	.word	0x000000ff
        /*0910*/ 	.word	0x000000d0
        /*0914*/ 	.short	0x010a
        /*0916*/ 	.byte	0x30
	.zero		1


	//   ....[127]....
        /*0918*/ 	.word	0x000067c0
        /*091c*/ 	.word	0x0000004a
        /*0920*/ 	.word	0x00000140
        /*0924*/ 	.short	0x010a
        /*0926*/ 	.byte	0xff
	.zero		1


	//   ....[128]....
        /*0928*/ 	.word	0x000068d0
        /*092c*/ 	.word	0x000000ff
        /*0930*/ 	.word	0x000000d0
        /*0934*/ 	.short	0x010a
        /*0936*/ 	.byte	0x30
	.zero		1


	//   ....[129]....
        /*0938*/ 	.word	0x000069a0
        /*093c*/ 	.word	0x0000004a
        /*0940*/ 	.word	0x00000140
        /*0944*/ 	.short	0x010a
        /*0946*/ 	.byte	0xff
	.zero		1


	//   ....[130]....
        /*0948*/ 	.word	0x00007150
        /*094c*/ 	.word	0x00000000
        /*0950*/ 	.word	0x00000000
        /*0954*/ 	.short	0x0101
        /*0956*/ 	.byte	0xff
	.zero		1


	//   ....[131]....
        /*0958*/ 	.word	0x00007160
        /*095c*/ 	.word	0x00000003
        /*0960*/ 	.word	0x000000d0
        /*0964*/ 	.short	0x010a
        /*0966*/ 	.byte	0xff
	.zero		1


	//   ....[132]....
        /*0968*/ 	.word	0x00007220
        /*096c*/ 	.word	0x00000003
        /*0970*/ 	.word	0x000000d0
        /*0974*/ 	.short	0x010a
        /*0976*/ 	.byte	0xff
	.zero		1


	//   ....[133]....
        /*0978*/ 	.word	0x00007a10
        /*097c*/ 	.word	0x00000052
        /*0980*/ 	.word	0x00000000
        /*0984*/ 	.short	0x0101
        /*0986*/ 	.byte	0xff
	.zero		1


	//   ....[134]....
        /*0988*/ 	.word	0x00007a30
        /*098c*/ 	.word	0x00000053
        /*0990*/ 	.word	0x000000d0
        /*0994*/ 	.short	0x010a
        /*0996*/ 	.byte	0xff
	.zero		1


	//   ....[135]....
        /*0998*/ 	.word	0x00007ae0
        /*099c*/ 	.word	0x00000053
        /*09a0*/ 	.word	0x000000d0
        /*09a4*/ 	.short	0x010a
        /*09a6*/ 	.byte	0xff
	.zero		1


	//   ....[136]....
        /*09a8*/ 	.word	0x000082d0
        /*09ac*/ 	.word	0x00000052
        /*09b0*/ 	.word	0x00000000
        /*09b4*/ 	.short	0x0101
        /*09b6*/ 	.byte	0xff
	.zero		1


	//   ....[137]....
        /*09b8*/ 	.word	0x000082f0
        /*09bc*/ 	.word	0x00000058
        /*09c0*/ 	.word	0x000000d0
        /*09c4*/ 	.short	0x010a
        /*09c6*/ 	.byte	0xff
	.zero		1


	//   ....[138]....
        /*09c8*/ 	.word	0x000083a0
        /*09cc*/ 	.word	0x00000058
        /*09d0*/ 	.word	0x000000d0
        /*09d4*/ 	.short	0x010a
        /*09d6*/ 	.byte	0xff
	.zero		1


	//   ....[139]....
        /*09d8*/ 	.word	0x00008650
        /*09dc*/ 	.word	0x0000004a
        /*09e0*/ 	.word	0x00000000
        /*09e4*/ 	.short	0x0101
        /*09e6*/ 	.byte	0xff
	.zero		1


	//   ....[140]....
        /*09e8*/ 	.word	0x00008be0
        /*09ec*/ 	.word	0x00000002
        /*09f0*/ 	.word	0x00000000
        /*09f4*/ 	.short	0x0101
        /*09f6*/ 	.byte	0xff
	.zero		1


	//   ....[141]....
        /*09f8*/ 	.word	0x00008e50
        /*09fc*/ 	.word	0x000000ff
        /*0a00*/ 	.word	0x00000000
        /*0a04*/ 	.short	0x0101
        /*0a06*/ 	.byte	0x04
	.zero		1


	//   ....[142]....
        /*0a08*/ 	.word	0x00008e70
        /*0a0c*/ 	.word	0x00000003
        /*0a10*/ 	.word	0x00000190
        /*0a14*/ 	.short	0x010a
        /*0a16*/ 	.byte	0xff
	.zero		1


	//   ....[143]....
        /*0a18*/ 	.word	0x00008ed0
        /*0a1c*/ 	.word	0x00000002
        /*0a20*/ 	.word	0x00000068
        /*0a24*/ 	.short	0x010a
        /*0a26*/ 	.byte	0xff
	.zero		1


	//   ....[144]....
        /*0a28*/ 	.word	0x00008f30
        /*0a2c*/ 	.word	0x00000002
        /*0a30*/ 	.word	0x00000068
        /*0a34*/ 	.short	0x010a
        /*0a36*/ 	.byte	0xff
	.zero		1


	//   ....[145]....
        /*0a38*/ 	.word	0x00008f80
        /*0a3c*/ 	.word	0x00000002
        /*0a40*/ 	.word	0x00000120
        /*0a44*/ 	.short	0x010a
        /*0a46*/ 	.byte	0xff
	.zero		1


	//   ....[146]....
        /*0a48*/ 	.word	0x00008fe0
        /*0a4c*/ 	.word	0x00000000
        /*0a50*/ 	.word	0x00000000
        /*0a54*/ 	.short	0x010a
        /*0a56*/ 	.byte	0xff
	.zero		1


	//   ....[147]....
        /*0a58*/ 	.word	0x00009040
        /*0a5c*/ 	.word	0x00000000
        /*0a60*/ 	.word	0x00000000
        /*0a64*/ 	.short	0x010a
        /*0a66*/ 	.byte	0xff
	.zero		1


	//   ....[148]....
        /*0a68*/ 	.word	0x000090a0
        /*0a6c*/ 	.word	0x00000000
        /*0a70*/ 	.word	0x00000000
        /*0a74*/ 	.short	0x010a
        /*0a76*/ 	.byte	0xff
	.zero		1


	//   ....[149]....
        /*0a78*/ 	.word	0x00009100
        /*0a7c*/ 	.word	0x00000000
        /*0a80*/ 	.word	0x00000000
        /*0a84*/ 	.short	0x010a
        /*0a86*/ 	.byte	0xff
	.zero		1


	//   ....[150]....
        /*0a88*/ 	.word	0x00009160
        /*0a8c*/ 	.word	0x00000000
        /*0a90*/ 	.word	0x00000000
        /*0a94*/ 	.short	0x010a
        /*0a96*/ 	.byte	0xff
	.zero		1


	//   ....[151]....
        /*0a98*/ 	.word	0x000091c0
        /*0a9c*/ 	.word	0x00000000
        /*0aa0*/ 	.word	0x00000000
        /*0aa4*/ 	.short	0x010a
        /*0aa6*/ 	.byte	0xff
	.zero		1


	//   ....[152]....
        /*0aa8*/ 	.word	0x00009220
        /*0aac*/ 	.word	0x00000000
        /*0ab0*/ 	.word	0x00000000
        /*0ab4*/ 	.short	0x010a
        /*0ab6*/ 	.byte	0xff
	.zero		1


	//   ....[153]....
        /*0ab8*/ 	.word	0x00009280
        /*0abc*/ 	.word	0x00000000
        /*0ac0*/ 	.word	0x00000000
        /*0ac4*/ 	.short	0x010a
        /*0ac6*/ 	.byte	0xff
	.zero		1


	//   ....[154]....
        /*0ac8*/ 	.word	0x000092e0
        /*0acc*/ 	.word	0x00000000
        /*0ad0*/ 	.word	0x00000000
        /*0ad4*/ 	.short	0x010a
        /*0ad6*/ 	.byte	0xff
	.zero		1


	//   ....[155]....
        /*0ad8*/ 	.word	0x00009340
        /*0adc*/ 	.word	0x00000000
        /*0ae0*/ 	.word	0x00000000
        /*0ae4*/ 	.short	0x010a
        /*0ae6*/ 	.byte	0xff
	.zero		1


	//   ....[156]....
        /*0ae8*/ 	.word	0x000093a0
        /*0aec*/ 	.word	0x00000000
        /*0af0*/ 	.word	0x00000000
        /*0af4*/ 	.short	0x010a
        /*0af6*/ 	.byte	0xff
	.zero		1


	//   ....[157]....
        /*0af8*/ 	.word	0x00009400
        /*0afc*/ 	.word	0x00000000
        /*0b00*/ 	.word	0x00000000
        /*0b04*/ 	.short	0x010a
        /*0b06*/ 	.byte	0xff
	.zero		1


	//   ....[158]....
        /*0b08*/ 	.word	0x00009450
        /*0b0c*/ 	.word	0x00000000
        /*0b10*/ 	.word	0x00000180
        /*0b14*/ 	.short	0x010a
        /*0b16*/ 	.byte	0xff
	.zero		1


	//   ....[159]....
        /*0b18*/ 	.word	0x000094b0
        /*0b1c*/ 	.word	0x00000000
        /*0b20*/ 	.word	0x00000130
        /*0b24*/ 	.short	0x010a
        /*0b26*/ 	.byte	0xff
	.zero		1


	//   ....[160]....
        /*0b28*/ 	.word	0x00009500
        /*0b2c*/ 	.word	0x00000000
        /*0b30*/ 	.word	0x00000120
        /*0b34*/ 	.short	0x010a
        /*0b36*/ 	.byte	0xff
	.zero		1


	//   ....[161]....
        /*0b38*/ 	.word	0x00009560
        /*0b3c*/ 	.word	0x00000000
        /*0b40*/ 	.word	0x00000130
        /*0b44*/ 	.short	0x010a
        /*0b46*/ 	.byte	0xff
	.zero		1


	//   ....[162]....
        /*0b48*/ 	.word	0x000095c0
        /*0b4c*/ 	.word	0x00000004
        /*0b50*/ 	.word	0x00000008
        /*0b54*/ 	.short	0x010a
        /*0b56*/ 	.byte	0xff
	.zero		1


	//   ....[163]....
        /*0b58*/ 	.word	0x000096a0
        /*0b5c*/ 	.word	0x00000002
        /*0b60*/ 	.word	0x00000008
        /*0b64*/ 	.short	0x010a
        /*0b66*/ 	.byte	0xff
	.zero		1


	//   ....[164]....
        /*0b68*/ 	.word	0x000096f0
        /*0b6c*/ 	.word	0x00000000
        /*0b70*/ 	.word	0x00000120
        /*0b74*/ 	.short	0x010a
        /*0b76*/ 	.byte	0xff
	.zero		1


	//   ....[165]....
        /*0b78*/ 	.word	0x00009750
        /*0b7c*/ 	.word	0x00000000
        /*0b80*/ 	.word	0x00000160
        /*0b84*/ 	.short	0x010a
        /*0b86*/ 	.byte	0xff
	.zero		1


	//   ....[166]....
        /*0b88*/ 	.word	0x000097b0
        /*0b8c*/ 	.word	0x00000000
        /*0b90*/ 	.word	0x00000000
        /*0b94*/ 	.short	0x010a
        /*0b96*/ 	.byte	0xff
	.zero		1


	//   ....[167]....
        /*0b98*/ 	.word	0x00009810
        /*0b9c*/ 	.word	0x00000000
        /*0ba0*/ 	.word	0x00000000
        /*0ba4*/ 	.short	0x010a
        /*0ba6*/ 	.byte	0xff
	.zero		1


	//   ....[168]....
        /*0ba8*/ 	.word	0x00009870
        /*0bac*/ 	.word	0x00000000
        /*0bb0*/ 	.word	0x00000000
        /*0bb4*/ 	.short	0x010a
        /*0bb6*/ 	.byte	0xff
	.zero		1


	//   ....[169]....
        /*0bb8*/ 	.word	0x000098d0
        /*0bbc*/ 	.word	0x00000000
        /*0bc0*/ 	.word	0x00000000
        /*0bc4*/ 	.short	0x010a
        /*0bc6*/ 	.byte	0xff
	.zero		1


	//   ....[170]....
        /*0bc8*/ 	.word	0x00009930
        /*0bcc*/ 	.word	0x00000000
        /*0bd0*/ 	.word	0x000001a0
        /*0bd4*/ 	.short	0x010a
        /*0bd6*/ 	.byte	0xff
	.zero		1


	//   ....[171]....
        /*0bd8*/ 	.word	0x00009980
        /*0bdc*/ 	.word	0x00000000
        /*0be0*/ 	.word	0x00000120
        /*0be4*/ 	.short	0x010a
        /*0be6*/ 	.byte	0xff
	.zero		1


	//   ....[172]....
        /*0be8*/ 	.word	0x000099e0
        /*0bec*/ 	.word	0x00000000
        /*0bf0*/ 	.word	0x00000118
        /*0bf4*/ 	.short	0x010a
        /*0bf6*/ 	.byte	0xff
	.zero		1


	//   ....[173]....
        /*0bf8*/ 	.word	0x00009a40
        /*0bfc*/ 	.word	0x00000003
        /*0c00*/ 	.word	0x000000f0
        /*0c04*/ 	.short	0x010a
        /*0c06*/ 	.byte	0xff
	.zero		1


	//   ....[174]....
        /*0c08*/ 	.word	0x00009aa0
        /*0c0c*/ 	.word	0x00000003
        /*0c10*/ 	.word	0x000000f8
        /*0c14*/ 	.short	0x010a
        /*0c16*/ 	.byte	0xff
	.zero		1


	//   ....[175]....
        /*0c18*/ 	.word	0x00009b00
        /*0c1c*/ 	.word	0x00000003
        /*0c20*/ 	.word	0x00000100
        /*0c24*/ 	.short	0x010a
        /*0c26*/ 	.byte	0xff
	.zero		1


	//   ....[176]....
        /*0c28*/ 	.word	0x00009b60
        /*0c2c*/ 	.word	0x00000003
        /*0c30*/ 	.word	0x00000108
        /*0c34*/ 	.short	0x010a
        /*0c36*/ 	.byte	0xff
	.zero		1


	//   ....[177]....
        /*0c38*/ 	.word	0x00009bc0
        /*0c3c*/ 	.word	0x00000000
        /*0c40*/ 	.word	0x000000f0
        /*0c44*/ 	.short	0x010a
        /*0c46*/ 	.byte	0xff
	.zero		1


	//   ....[178]....
        /*0c48*/ 	.word	0x00009c20
        /*0c4c*/ 	.word	0x00000000
        /*0c50*/ 	.word	0x000000f8
        /*0c54*/ 	.short	0x010a
        /*0c56*/ 	.byte	0xff
	.zero		1


	//   ....[179]....
        /*0c58*/ 	.word	0x00009c80
        /*0c5c*/ 	.word	0x00000000
        /*0c60*/ 	.word	0x00000100
        /*0c64*/ 	.short	0x010a
        /*0c66*/ 	.byte	0xff
	.zero		1


	//   ....[180]....
        /*0c68*/ 	.word	0x00009cd0
        /*0c6c*/ 	.word	0x00000000
        /*0c70*/ 	.word	0x00000120
        /*0c74*/ 	.short	0x010a
        /*0c76*/ 	.byte	0xff
	.zero		1


	//   ....[181]....
        /*0c78*/ 	.word	0x00009d30
        /*0c7c*/ 	.word	0x00000000
        /*0c80*/ 	.word	0x000000d0
        /*0c84*/ 	.short	0x010a
        /*0c86*/ 	.byte	0xff
	.zero		1


	//   ....[182]....
        /*0c88*/ 	.word	0x00009d80
        /*0c8c*/ 	.word	0x0000004a
        /*0c90*/ 	.word	0x00000140
        /*0c94*/ 	.short	0x010a
        /*0c96*/ 	.byte	0xff
	.zero		1


	//   ....[183]....
        /*0c98*/ 	.word	0x00009dd0
        /*0c9c*/ 	.word	0x00000003
        /*0ca0*/ 	.word	0x000000d0
        /*0ca4*/ 	.short	0x010a
        /*0ca6*/ 	.byte	0xff
	.zero		1


	//   ....[184]....
        /*0ca8*/ 	.word	0x00009e20
        /*0cac*/ 	.word	0x00000053
        /*0cb0*/ 	.word	0x000000d0
        /*0cb4*/ 	.short	0x010a
        /*0cb6*/ 	.byte	0xff
	.zero		1


	//   ....[185]....
        /*0cb8*/ 	.word	0x00009e70
        /*0cbc*/ 	.word	0x00000058
        /*0cc0*/ 	.word	0x000000d0
        /*0cc4*/ 	.short	0x010a
        /*0cc6*/ 	.byte	0xff
	.zero		1


	//----- nvinfo : EIATTR_NUM_MBARRIERS
	.align		4
.L_47:
        /*0cc8*/ 	.byte	0x03, 0x38
        /*0cca*/ 	.short	0x0035


	//----- nvinfo : EIATTR_EXIT_INSTR_OFFSETS
	.align		4
        /*0ccc*/ 	.byte	0x04, 0x1c
        /*0cce*/ 	.short	(.L_49 - .L_48)


	//   ....[0]....
.L_48:
        /*0cd0*/ 	.word	0x00002e60


	//   ....[1]....
        /*0cd4*/ 	.word	0x00003360


	//   ....[2]....
        /*0cd8*/ 	.word	0x000033c0


	//   ....[3]....
        /*0cdc*/ 	.word	0x00004740


	//   ....[4]....
        /*0ce0*/ 	.word	0x00005930


	//   ....[5]....
        /*0ce4*/ 	.word	0x00005970


	//   ....[6]....
        /*0ce8*/ 	.word	0x00008d40


	//   ....[7]....
        /*0cec*/ 	.word	0x00008dc0


	//   ....[8]....
        /*0cf0*/ 	.word	0x00008df0


	//   ....[9]....
        /*0cf4*/ 	.word	0x00008e60


	//----- nvinfo : EIATTR_MAX_THREADS
	.align		4
.L_49:
        /*0cf8*/ 	.byte	0x04, 0x05
        /*0cfa*/ 	.short	(.L_51 - .L_50)
.L_50:
        /*0cfc*/ 	.word	0x00000100
        /*0d00*/ 	.word	0x00000001
        /*0d04*/ 	.word	0x00000001


	//----- nvinfo : EIATTR_CRS_STACK_SIZE
	.align		4
.L_51:
        /*0d08*/ 	.byte	0x04, 0x1e
        /*0d0a*/ 	.short	(.L_53 - .L_52)
.L_52:
        /*0d0c*/ 	.word	0x00000000


	//----- nvinfo : EIATTR_CBANK_PARAM_SIZE
	.align		4
.L_53:
        /*0d10*/ 	.byte	0x03, 0x19
        /*0d12*/ 	.short	0x0800


	//----- nvinfo : EIATTR_PARAM_CBANK
	.align		4
        /*0d14*/ 	.byte	0x04, 0x0a
        /*0d16*/ 	.short	(.L_55 - .L_54)
	.align		4
.L_54:
        /*0d18*/ 	.word	index@(.nv.constant0._ZN7cutlass13device_kernelINS_4gemm6kernel13GemmUniversalIN4cute5tupleIJiiiiEEENS1_10collective13CollectiveMmaINS1_35MainloopSm100TmaUmmaWarpSpecializedILi13ELi2ELi4ENS5_IJNS4_1CILi2EEENSA_ILi1EEESC_EEEEENS5_IJNSA_ILi128EEESF_NSA_ILi64EEEEEENS_6half_tENS5_IJlSC_lEEESI_SJ_NS4_8TiledMMAINS4_8MMA_AtomIJNS4_26SM100_MMA_F16BF16_2x1SM_SSISI_SI_fLi128ELi128ELNS4_4UMMA5MajorE0ELSO_0ELNSN_7ScaleInE0ELSP_0EEEEEENS4_6LayoutINS5_IJSC_SC_SC_EEENS5_IJNSA_ILi0EEESU_SU_EEEEENS5_IJNS4_10UnderscoreESX_SX_EEEEENS4_18SM100_TMA_2SM_LOADENS4_14ComposedLayoutINS4_7SwizzleILi3ELi4ELi3EEENS4_18smem_ptr_flag_bitsILi16EEENSS_INS5_IJNSA_ILi8EEESG_EEENS5_IJSG_SC_EEEEEEEvNS4_8identityES10_S1A_vS1B_EENS_8epilogue10collective18CollectiveEpilogueINS1D_23Sm100TmaWarpSpecializedILi4ELi2ELi16ELb1ELb0EEEJNS5_IJSG_SF_SG_EEENS5_IJNSS_ISG_SC_EENSS_INS5_IJNSA_ILi16EEESB_EEENS5_IJSC_SG_EEEEEEEESI_SJ_SI_SJ_NS1D_6fusion15FusionCallbacksIS1H_NS1P_17LinearCombinationISI_fSI_fLNS_15FloatRoundStyleE2EEES1I_S1O_JEEENS4_5SM1004TMEM4LOAD26SM100_TMEM_LOAD_32dp32b16xENS4_13SM90_TMA_LOADENS11_INS12_ILi1ELi4ELi3EEES15_NSS_INS5_IJS16_S1K_EEENS5_IJS1K_SC_EEEEEEENS4_39AutoVectorizingCopyWithAssumedAlignmentILi128EEENS4_14SM90_TMA_STOREES24_S26_S26_EEEvvEEEEvNT_6ParamsE)
        /*0d1c*/ 	.short	0x0380
        /*0d1e*/ 	.short	0x0800


	//----- nvinfo : EIATTR_SW_WAR
	.align		4
.L_55:
        /*0d20*/ 	.byte	0x04, 0x36
        /*0d22*/ 	.short	(.L_57 - .L_56)
.L_56:
        /*0d24*/ 	.word	0x00000008
.L_57:


//--------------------- .nv.callgraph             --------------------------
	.section	.nv.callgraph,"",@"SHT_CUDA_CALLGRAPH"
	.align	4
	.sectionentsize	8
	.align		4
        /*0000*/ 	.word	0x00000000
	.align		4
        /*0004*/ 	.word	0xffffffff
	.align		4
        /*0008*/ 	.word	index@(_ZN7cutlass13device_kernelINS_4gemm6kernel13GemmUniversalIN4cute5tupleIJiiiiEEENS1_10collective13CollectiveMmaINS1_35MainloopSm100TmaUmmaWarpSpecializedILi13ELi2ELi4ENS5_IJNS4_1CILi2EEENSA_ILi1EEESC_EEEEENS5_IJNSA_ILi128EEESF_NSA_ILi64EEEEEENS_6half_tENS5_IJlSC_lEEESI_SJ_NS4_8TiledMMAINS4_8MMA_AtomIJNS4_26SM100_MMA_F16BF16_2x1SM_SSISI_SI_fLi128ELi128ELNS4_4UMMA5MajorE0ELSO_0ELNSN_7ScaleInE0ELSP_0EEEEEENS4_6LayoutINS5_IJSC_SC_SC_EEENS5_IJNSA_ILi0EEESU_SU_EEEEENS5_IJNS4_10UnderscoreESX_SX_EEEEENS4_18SM100_TMA_2SM_LOADENS4_14ComposedLayoutINS4_7SwizzleILi3ELi4ELi3EEENS4_18smem_ptr_flag_bitsILi16EEENSS_INS5_IJNSA_ILi8EEESG_EEENS5_IJSG_SC_EEEEEEEvNS4_8identityES10_S1A_vS1B_EENS_8epilogue10collective18CollectiveEpilogueINS1D_23Sm100TmaWarpSpecializedILi4ELi2ELi16ELb1ELb0EEEJNS5_IJSG_SF_SG_EEENS5_IJNSS_ISG_SC_EENSS_INS5_IJNSA_ILi16EEESB_EEENS5_IJSC_SG_EEEEEEEESI_SJ_SI_SJ_NS1D_6fusion15FusionCallbacksIS1H_NS1P_17LinearCombinationISI_fSI_fLNS_15FloatRoundStyleE2EEES1I_S1O_JEEENS4_5SM1004TMEM4LOAD26SM100_TMEM_LOAD_32dp32b16xENS4_13SM90_TMA_LOADENS11_INS12_ILi1ELi4ELi3EEES15_NSS_INS5_IJS16_S1K_EEENS5_IJS1K_SC_EEEEEEENS4_39AutoVectorizingCopyWithAssumedAlignmentILi128EEENS4_14SM90_TMA_STOREES24_S26_S26_EEEvvEEEEvNT_6ParamsE)
	.align		4
        /*000c*/ 	.word	index@(__assertfail)
	.align		4
        /*0010*/ 	.word	0x00000000
	.align		4
        /*0014*/ 	.word	0xfffffffe
	.align		4
        /*0018*/ 	.word	0x00000000
	.align		4
        /*001c*/ 	.word	0xfffffffd
	.align		4
        /*0020*/ 	.word	0x00000000
	.align		4
        /*0024*/ 	.word	0xfffffffc


//--------------------- .nv.constant4             --------------------------
	.section	.nv.constant4,"a",@progbits
	.align	8
	.align		8
.nv.constant4:
        /*0000*/ 	.dword	__assertfail
	.align		8
        /*0008*/ 	.dword	__unnamed_1
	.align		8
        /*0010*/ 	.dword	__unnamed_2
	.align		8
        /*0018*/ 	.dword	_ZN40_INTERNAL_fc78b387_4_k_cu_646517a0_304394cuda3std3__45__cpo5beginE
	.align		8
        /*0020*/ 	.dword	_ZN40_INTERNAL_fc78b387_4_k_cu_646517a0_304394cuda3std3__45__cpo3endE
	.align		8
        /*0028*/ 	.dword	_ZN40_INTERNAL_fc78b387_4_k_cu_646517a0_304394cuda3std3__45__cpo6cbeginE
	.align		8
        /*0030*/ 	.dword	_ZN40_INTERNAL_fc78b387_4_k_cu_646517a0_304394cuda3std3__45__cpo4cendE
	.align		8
        /*0038*/ 	.dword	_ZN40_INTERNAL_fc78b387_4_k_cu_646517a0_304394cuda3std3__442_GLOBAL__N__fc78b387_4_k_cu_646517a0_304396ignoreE
	.align		8
        /*0040*/ 	.dword	_ZN40_INTERNAL_fc78b387_4_k_cu_646517a0_304394cuda3std3__419piecewise_constructE
	.align		8
        /*0048*/ 	.dword	_ZN40_INTERNAL_fc78b387_4_k_cu_646517a0_304394cuda3std3__48in_placeE
	.align		8
        /*0050*/ 	.dword	_ZN40_INTERNAL_fc78b387_4_k_cu_646517a0_304394cuda3std6ranges3__45__cpo4swapE
	.align		8
        /*0058*/ 	.dword	_ZN40_INTERNAL_fc78b387_4_k_cu_646517a0_304394cuda3std6ranges3__45__cpo9iter_moveE
	.align		8
        /*0060*/ 	.dword	_ZN40_INTERNAL_fc78b387_4_k_cu_646517a0_304394cute7productE
	.align		8
        /*0068*/ 	.dword	_ZN40_INTERNAL_fc78b387_4_k_cu_646517a0_304394cute1_E
	.align		8
        /*0070*/ 	.dword	$str$25
	.align		8
        /*0078*/ 	.dword	$str$26
	.align		8
        /*0080*/ 	.dword	$str$27
	.align		8
        /*0088*/ 	.dword	$str$28


//--------------------- .text._ZN7cutlass13device_kernelINS_4gemm6kernel13GemmUniversalIN4cute5tupleIJiiiiEEENS1_10collective13CollectiveMmaINS1_35MainloopSm100TmaUmmaWarpSpecializedILi13ELi2ELi4ENS5_IJNS4_1CILi2EEENSA_ILi1EEESC_EEEEENS5_IJNSA_ILi128EEESF_NSA_ILi64EEEEEENS_6half_tENS5_IJlSC_lEEESI_SJ_NS4_8TiledMMAINS4_8MMA_AtomIJNS4_26SM100_MMA_F16BF16_2x1SM_SSISI_SI_fLi128ELi128ELNS4_4UMMA5MajorE0ELSO_0ELNSN_7ScaleInE0ELSP_0EEEEEENS4_6LayoutINS5_IJSC_SC_SC_EEENS5_IJNSA_ILi0EEESU_SU_EEEEENS5_IJNS4_10UnderscoreESX_SX_EEEEENS4_18SM100_TMA_2SM_LOADENS4_14ComposedLayoutINS4_7SwizzleILi3ELi4ELi3EEENS4_18smem_ptr_flag_bitsILi16EEENSS_INS5_IJNSA_ILi8EEESG_EEENS5_IJSG_SC_EEEEEEEvNS4_8identityES10_S1A_vS1B_EENS_8epilogue10collective18CollectiveEpilogueINS1D_23Sm100TmaWarpSpecializedILi4ELi2ELi16ELb1ELb0EEEJNS5_IJSG_SF_SG_EEENS5_IJNSS_ISG_SC_EENSS_INS5_IJNSA_ILi16EEESB_EEENS5_IJSC_SG_EEEEEEEESI_SJ_SI_SJ_NS1D_6fusion15FusionCallbacksIS1H_NS1P_17LinearCombinationISI_fSI_fLNS_15FloatRoundStyleE2EEES1I_S1O_JEEENS4_5SM1004TMEM4LOAD26SM100_TMEM_LOAD_32dp32b16xENS4_13SM90_TMA_LOADENS11_INS12_ILi1ELi4ELi3EEES15_NSS_INS5_IJS16_S1K_EEENS5_IJS1K_SC_EEEEEEENS4_39AutoVectorizingCopyWithAssumedAlignmentILi128EEENS4_14SM90_TMA_STOREES24_S26_S26_EEEvvEEEEvNT_6ParamsE --------------------------
	.section	.text._ZN7cutlass13device_kernelINS_4gemm6kernel13GemmUniversalIN4cute5tupleIJiiiiEEENS1_10collective13CollectiveMmaINS1_35MainloopSm100TmaUmmaWarpSpecializedILi13ELi2ELi4ENS5_IJNS4_1CILi2EEENSA_ILi1EEESC_EEEEENS5_IJNSA_ILi128EEESF_NSA_ILi64EEEEEENS_6half_tENS5_IJlSC_lEEESI_SJ_NS4_8TiledMMAINS4_8MMA_AtomIJNS4_26SM100_MMA_F16BF16_2x1SM_SSISI_SI_fLi128ELi128ELNS4_4UMMA5MajorE0ELSO_0ELNSN_7ScaleInE0ELSP_0EEEEEENS4_6LayoutINS5_IJSC_SC_SC_EEENS5_IJNSA_ILi0EEESU_SU_EEEEENS5_IJNS4_10UnderscoreESX_SX_EEEEENS4_18SM100_TMA_2SM_LOADENS4_14ComposedLayoutINS4_7SwizzleILi3ELi4ELi3EEENS4_18smem_ptr_flag_bitsILi16EEENSS_INS5_IJNSA_ILi8EEESG_EEENS5_IJSG_SC_EEEEEEEvNS4_8identityES10_S1A_vS1B_EENS_8epilogue10collective18CollectiveEpilogueINS1D_23Sm100TmaWarpSpecializedILi4ELi2ELi16ELb1ELb0EEEJNS5_IJSG_SF_SG_EEENS5_IJNSS_ISG_SC_EENSS_INS5_IJNSA_ILi16EEESB_EEENS5_IJSC_SG_EEEEEEEESI_SJ_SI_SJ_NS1D_6fusion15FusionCallbacksIS1H_NS1P_17LinearCombinationISI_fSI_fLNS_15FloatRoundStyleE2EEES1I_S1O_JEEENS4_5SM1004TMEM4LOAD26SM100_TMEM_LOAD_32dp32b16xENS4_13SM90_TMA_LOADENS11_INS12_ILi1ELi4ELi3EEES15_NSS_INS5_IJS16_S1K_EEENS5_IJS1K_SC_EEEEEEENS4_39AutoVectorizingCopyWithAssumedAlignmentILi128EEENS4_14SM90_TMA_STOREES24_S26_S26_EEEvvEEEEvNT_6ParamsE,"ax",@progbits
	.align	128
.text._ZN7cutlass13device_kernelINS_4gemm6kernel13GemmUniversalIN4cute5tupleIJiiiiEEENS1_10collective13CollectiveMmaINS1_35MainloopSm100TmaUmmaWarpSpecializedILi13ELi2ELi4ENS5_IJNS4_1CILi2EEENSA_ILi1EEESC_EEEEENS5_IJNSA_ILi128EEESF_NSA_ILi64EEEEEENS_6half_tENS5_IJlSC_lEEESI_SJ_NS4_8TiledMMAINS4_8MMA_AtomIJNS4_26SM100_MMA_F16BF16_2x1SM_SSISI_SI_fLi128ELi128ELNS4_4UMMA5MajorE0ELSO_0ELNSN_7ScaleInE0ELSP_0EEEEEENS4_6LayoutINS5_IJSC_SC_SC_EEENS5_IJNSA_ILi0EEESU_SU_EEEEENS5_IJNS4_10UnderscoreESX_SX_EEEEENS4_18SM100_TMA_2SM_LOADENS4_14ComposedLayoutINS4_7SwizzleILi3ELi4ELi3EEENS4_18smem_ptr_flag_bitsILi16EEENSS_INS5_IJNSA_ILi8EEESG_EEENS5_IJSG_SC_EEEEEEEvNS4_8identityES10_S1A_vS1B_EENS_8epilogue10collective18CollectiveEpilogueINS1D_23Sm100TmaWarpSpecializedILi4ELi2ELi16ELb1ELb0EEEJNS5_IJSG_SF_SG_EEENS5_IJNSS_ISG_SC_EENSS_INS5_IJNSA_ILi16EEESB_EEENS5_IJSC_SG_EEEEEEEESI_SJ_SI_SJ_NS1D_6fusion15FusionCallbacksIS1H_NS1P_17LinearCombinationISI_fSI_fLNS_15FloatRoundStyleE2EEES1I_S1O_JEEENS4_5SM1004TMEM4LOAD26SM100_TMEM_LOAD_32dp32b16xENS4_13SM90_TMA_LOADENS11_INS12_ILi1ELi4ELi3EEES15_NSS_INS5_IJS16_S1K_EEENS5_IJS1K_SC_EEEEEEENS4_39AutoVectorizingCopyWithAssumedAlignmentILi128EEENS4_14SM90_TMA_STOREES24_S26_S26_EEEvvEEEEvNT_6ParamsE:
        .type           _ZN7cutlass13device_kernelINS_4gemm6kernel13GemmUniversalIN4cute5tupleIJiiiiEEENS1_10collective13CollectiveMmaINS1_35MainloopSm100TmaUmmaWarpSpecializedILi13ELi2ELi4ENS5_IJNS4_1CILi2EEENSA_ILi1EEESC_EEEEENS5_IJNSA_ILi128EEESF_NSA_ILi64EEEEEENS_6half_tENS5_IJlSC_lEEESI_SJ_NS4_8TiledMMAINS4_8MMA_AtomIJNS4_26SM100_MMA_F16BF16_2x1SM_SSISI_SI_fLi128ELi128ELNS4_4UMMA5MajorE0ELSO_0ELNSN_7ScaleInE0ELSP_0EEEEEENS4_6LayoutINS5_IJSC_SC_SC_EEENS5_IJNSA_ILi0EEESU_SU_EEEEENS5_IJNS4_10UnderscoreESX_SX_EEEEENS4_18SM100_TMA_2SM_LOADENS4_14ComposedLayoutINS4_7SwizzleILi3ELi4ELi3EEENS4_18smem_ptr_flag_bitsILi16EEENSS_INS5_IJNSA_ILi8EEESG_EEENS5_IJSG_SC_EEEEEEEvNS4_8identityES10_S1A_vS1B_EENS_8epilogue10collective18CollectiveEpilogueINS1D_23Sm100TmaWarpSpecializedILi4ELi2ELi16ELb1ELb0EEEJNS5_IJSG_SF_SG_EEENS5_IJNSS_ISG_SC_EENSS_INS5_IJNSA_ILi16EEESB_EEENS5_IJSC_SG_EEEEEEEESI_SJ_SI_SJ_NS1D_6fusion15FusionCallbacksIS1H_NS1P_17LinearCombinationISI_fSI_fLNS_15FloatRoundStyleE2EEES1I_S1O_JEEENS4_5SM1004TMEM4LOAD26SM100_TMEM_LOAD_32dp32b16xENS4_13SM90_TMA_LOADENS11_INS12_ILi1ELi4ELi3EEES15_NSS_INS5_IJS16_S1K_EEENS5_IJS1K_SC_EEEEEEENS4_39AutoVectorizingCopyWithAssumedAlignmentILi128EEENS4_14SM90_TMA_STOREES24_S26_S26_EEEvvEEEEvNT_6ParamsE,@function
        .size           _ZN7cutlass13device_kernelINS_4gemm6kernel13GemmUniversalIN4cute5tupleIJiiiiEEENS1_10collective13CollectiveMmaINS1_35MainloopSm100TmaUmmaWarpSpecializedILi13ELi2ELi4ENS5_IJNS4_1CILi2EEENSA_ILi1EEESC_EEEEENS5_IJNSA_ILi128EEESF_NSA_ILi64EEEEEENS_6half_tENS5_IJlSC_lEEESI_SJ_NS4_8TiledMMAINS4_8MMA_AtomIJNS4_26SM100_MMA_F16BF16_2x1SM_SSISI_SI_fLi128ELi128ELNS4_4UMMA5MajorE0ELSO_0ELNSN_7ScaleInE0ELSP_0EEEEEENS4_6LayoutINS5_IJSC_SC_SC_EEENS5_IJNSA_ILi0EEESU_SU_EEEEENS5_IJNS4_10UnderscoreESX_SX_EEEEENS4_18SM100_TMA_2SM_LOADENS4_14ComposedLayoutINS4_7SwizzleILi3ELi4ELi3EEENS4_18smem_ptr_flag_bitsILi16EEENSS_INS5_IJNSA_ILi8EEESG_EEENS5_IJSG_SC_EEEEEEEvNS4_8identityES10_S1A_vS1B_EENS_8epilogue10collective18CollectiveEpilogueINS1D_23Sm100TmaWarpSpecializedILi4ELi2ELi16ELb1ELb0EEEJNS5_IJSG_SF_SG_EEENS5_IJNSS_ISG_SC_EENSS_INS5_IJNSA_ILi16EEESB_EEENS5_IJSC_SG_EEEEEEEESI_SJ_SI_SJ_NS1D_6fusion15FusionCallbacksIS1H_NS1P_17LinearCombinationISI_fSI_fLNS_15FloatRoundStyleE2EEES1I_S1O_JEEENS4_5SM1004TMEM4LOAD26SM100_TMEM_LOAD_32dp32b16xENS4_13SM90_TMA_LOADENS11_INS12_ILi1ELi4ELi3EEES15_NSS_INS5_IJS16_S1K_EEENS5_IJS1K_SC_EEEEEEENS4_39AutoVectorizingCopyWithAssumedAlignmentILi128EEENS4_14SM90_TMA_STOREES24_S26_S26_EEEvvEEEEvNT_6ParamsE,(.L_x_225 - _ZN7cutlass13device_kernelINS_4gemm6kernel13GemmUniversalIN4cute5tupleIJiiiiEEENS1_10collective13CollectiveMmaINS1_35MainloopSm100TmaUmmaWarpSpecializedILi13ELi2ELi4ENS5_IJNS4_1CILi2EEENSA_ILi1EEESC_EEEEENS5_IJNSA_ILi128EEESF_NSA_ILi64EEEEEENS_6half_tENS5_IJlSC_lEEESI_SJ_NS4_8TiledMMAINS4_8MMA_AtomIJNS4_26SM100_MMA_F16BF16_2x1SM_SSISI_SI_fLi128ELi128ELNS4_4UMMA5MajorE0ELSO_0ELNSN_7ScaleInE0ELSP_0EEEEEENS4_6LayoutINS5_IJSC_SC_SC_EEENS5_IJNSA_ILi0EEESU_SU_EEEEENS5_IJNS4_10UnderscoreESX_SX_EEEEENS4_18SM100_TMA_2SM_LOADENS4_14ComposedLayoutINS4_7SwizzleILi3ELi4ELi3EEENS4_18smem_ptr_flag_bitsILi16EEENSS_INS5_IJNSA_ILi8EEESG_EEENS5_IJSG_SC_EEEEEEEvNS4_8identityES10_S1A_vS1B_EENS_8epilogue10collective18CollectiveEpilogueINS1D_23Sm100TmaWarpSpecializedILi4ELi2ELi16ELb1ELb0EEEJNS5_IJSG_SF_SG_EEENS5_IJNSS_ISG_SC_EENSS_INS5_IJNSA_ILi16EEESB_EEENS5_IJSC_SG_EEEEEEEESI_SJ_SI_SJ_NS1D_6fusion15FusionCallbacksIS1H_NS1P_17LinearCombinationISI_fSI_fLNS_15FloatRoundStyleE2EEES1I_S1O_JEEENS4_5SM1004TMEM4LOAD26SM100_TMEM_LOAD_32dp32b16xENS4_13SM90_TMA_LOADENS11_INS12_ILi1ELi4ELi3EEES15_NSS_INS5_IJS16_S1K_EEENS5_IJS1K_SC_EEEEEEENS4_39AutoVectorizingCopyWithAssumedAlignmentILi128EEENS4_14SM90_TMA_STOREES24_S26_S26_EEEvvEEEEvNT_6ParamsE)
        .other          _ZN7cutlass13device_kernelINS_4gemm6kernel13GemmUniversalIN4cute5tupleIJiiiiEEENS1_10collective13CollectiveMmaINS1_35MainloopSm100TmaUmmaWarpSpecializedILi13ELi2ELi4ENS5_IJNS4_1CILi2EEENSA_ILi1EEESC_EEEEENS5_IJNSA_ILi128EEESF_NSA_ILi64EEEEEENS_6half_tENS5_IJlSC_lEEESI_SJ_NS4_8TiledMMAINS4_8MMA_AtomIJNS4_26SM100_MMA_F16BF16_2x1SM_SSISI_SI_fLi128ELi128ELNS4_4UMMA5MajorE0ELSO_0ELNSN_7ScaleInE0ELSP_0EEEEEENS4_6LayoutINS5_IJSC_SC_SC_EEENS5_IJNSA_ILi0EEESU_SU_EEEEENS5_IJNS4_10UnderscoreESX_SX_EEEEENS4_18SM100_TMA_2SM_LOADENS4_14ComposedLayoutINS4_7SwizzleILi3ELi4ELi3EEENS4_18smem_ptr_flag_bitsILi16EEENSS_INS5_IJNSA_ILi8EEESG_EEENS5_IJSG_SC_EEEEEEEvNS4_8identityES10_S1A_vS1B_EENS_8epilogue10collective18CollectiveEpilogueINS1D_23Sm100TmaWarpSpecializedILi4ELi2ELi16ELb1ELb0EEEJNS5_IJSG_SF_SG_EEENS5_IJNSS_ISG_SC_EENSS_INS5_IJNSA_ILi16EEESB_EEENS5_IJSC_SG_EEEEEEEESI_SJ_SI_SJ_NS1D_6fusion15FusionCallbacksIS1H_NS1P_17LinearCombinationISI_fSI_fLNS_15FloatRoundStyleE2EEES1I_S1O_JEEENS4_5SM1004TMEM4LOAD26SM100_TMEM_LOAD_32dp32b16xENS4_13SM90_TMA_LOADENS11_INS12_ILi1ELi4ELi3EEES15_NSS_INS5_IJS16_S1K_EEENS5_IJS1K_SC_EEEEEEENS4_39AutoVectorizingCopyWithAssumedAlignmentILi128EEENS4_14SM90_TMA_STOREES24_S26_S26_EEEvvEEEEvNT_6ParamsE,@"STO_CUDA_ENTRY STV_DEFAULT"
_ZN7cutlass13device_kernelINS_4gemm6kernel13GemmUniversalIN4cute5tupleIJiiiiEEENS1_10collective13CollectiveMmaINS1_35MainloopSm100TmaUmmaWarpSpecializedILi13ELi2ELi4ENS5_IJNS4_1CILi2EEENSA_ILi1EEESC_EEEEENS5_IJNSA_ILi128EEESF_NSA_ILi64EEEEEENS_6half_tENS5_IJlSC_lEEESI_SJ_NS4_8TiledMMAINS4_8MMA_AtomIJNS4_26SM100_MMA_F16BF16_2x1SM_SSISI_SI_fLi128ELi128ELNS4_4UMMA5MajorE0ELSO_0ELNSN_7ScaleInE0ELSP_0EEEEEENS4_6LayoutINS5_IJSC_SC_SC_EEENS5_IJNSA_ILi0EEESU_SU_EEEEENS5_IJNS4_10UnderscoreESX_SX_EEEEENS4_18SM100_TMA_2SM_LOADENS4_14ComposedLayoutINS4_7SwizzleILi3ELi4ELi3EEENS4_18smem_ptr_flag_bitsILi16EEENSS_INS5_IJNSA_ILi8EEESG_EEENS5_IJSG_SC_EEEEEEEvNS4_8identityES10_S1A_vS1B_EENS_8epilogue10collective18CollectiveEpilogueINS1D_23Sm100TmaWarpSpecializedILi4ELi2ELi16ELb1ELb0EEEJNS5_IJSG_SF_SG_EEENS5_IJNSS_ISG_SC_EENSS_INS5_IJNSA_ILi16EEESB_EEENS5_IJSC_SG_EEEEEEEESI_SJ_SI_SJ_NS1D_6fusion15FusionCallbacksIS1H_NS1P_17LinearCombinationISI_fSI_fLNS_15FloatRoundStyleE2EEES1I_S1O_JEEENS4_5SM1004TMEM4LOAD26SM100_TMEM_LOAD_32dp32b16xENS4_13SM90_TMA_LOADENS11_INS12_ILi1ELi4ELi3EEES15_NSS_INS5_IJS16_S1K_EEENS5_IJS1K_SC_EEEEEEENS4_39AutoVectorizingCopyWithAssumedAlignmentILi128EEENS4_14SM90_TMA_STOREES24_S26_S26_EEEvvEEEEvNT_6ParamsE:
[----:B------:R-:W1:Y:S01]  /*0000*/  LDC R1, c[0x0][0x37c] ;  /* 0x0000df00ff017b82 */ /* 0x000e620000000800 */
[----:B------:R-:W2:Y:S01]  /*0010*/  S2R R72, SR_TID.X ;  /* 0x0000000000487919 */ /* 0x000ea20000002100 */
[----:B------:R-:W3:Y:S06]  /*0020*/  LDCU.64 UR6, c[0x0][0x890] ;  /* 0x00011200ff0677ac */ /* 0x000eec0008000a00 */
[----:B------:R-:W4:Y:S01]  /*0030*/  S2UR UR37, SR_CgaCtaId ;  /* 0x00000000002579c3 */ /* 0x000f220000008800 */
[----:B------:R-:W-:Y:S02]  /*0040*/  PRMT R59, RZ, 0x7610, R59 ;  /* 0x00007610ff3b7816 */ /* 0x000fe4000000003b */
[----:B------:R-:W-:Y:S01]  /*0050*/  ELECT P1, URZ, PT ;  /* 0x0000000000ff782f */ /* 0x000fe20003820000 */
[----:B------:R-:W1:Y:S01]  /*0060*/  LDCU.64 UR46, c[0x0][0x358] ;  /* 0x00006b00ff2e77ac */ /* 0x000e620008000a00 */
[----:B---3--:R-:W-:-:S04]  /*0070*/  UISETP.NE.U32.AND UP0, UPT, UR6, URZ, UPT ;  /* 0x000000ff0600728c */ /* 0x008fc8000bf05070 */
[----:B------:R-:W-:Y:S02]  /*0080*/  UISETP.NE.AND.EX UP0, UPT, UR7, URZ, UPT, UP0 ;  /* 0x000000ff0700728c */ /* 0x000fe4000bf05300 */
[----:B----4-:R-:W-:Y:S02]  /*0090*/  ULOP3.LUT UR5, UR37, 0x1, URZ, 0xc0, !UPT ;  /* 0x0000000125057892 */ /* 0x010fe4000f8ec0ff */
[----:B------:R-:W-:Y:S01]  /*00a0*/  ULOP3.LUT UR4, UR37, 0x1, URZ, 0x3c, !UPT ;  /* 0x0000000125047892 */ /* 0x000fe2000f8e3cff */
[----:B--2---:R-:W-:-:S05]  /*00b0*/  SHF.R.U32.HI R66, RZ, 0x5, R72 ;  /* 0x00000005ff427819 */ /* 0x004fca0000011648 */
[----:B------:R-:W2:Y:S02]  /*00c0*/  SHFL.IDX PT, R0, R66, RZ, 0x1f ;  /* 0x00001fff42007589 */ /* 0x000ea400000e0000 */
[----:B--2---:R-:W-:Y:S01]  /*00d0*/  R2UR UR10, R0 ;  /* 0x00000000000a72ca */ /* 0x004fe200000e0000 */
[----:B-1----:R-:W-:-:S14]  /*00e0*/  BRA.U UP0, `(.L_x_0) ;  /* 0x00000001002c7547 */ /* 0x002fdc000b800000 */
[----:B------:R-:W1:Y:S02]  /*00f0*/  LDCU.64 UR8, c[0x0][0x888] ;  /* 0x00011100ff0877ac */ /* 0x000e640008000a00 */
[----:B-1----:R-:W-:-:S04]  /*0100*/  UISETP.NE.U32.AND UP0, UPT, UR8, URZ, UPT ;  /* 0x000000ff0800728c */ /* 0x002fc8000bf05070 */
[----:B------:R-:W-:-:S09]  /*0110*/  UISETP.NE.AND.EX UP0, UPT, UR9, URZ, UPT, UP0 ;  /* 0x000000ff0900728c */ /* 0x000fd2000bf05300 */
[----:B------:R-:W-:Y:S05]  /*0120*/  BRA.U !UP0, `(.L_x_1) ;  /* 0x0000000108107547 */ /* 0x000fea000b800000 */
[----:B------:R-:W1:Y:S02]  /*0130*/  LDC.64 R2, c[0x0][0x888] ;  /* 0x00022200ff027b82 */ /* 0x000e640000000a00 */
[----:B-1----:R1:W5:Y:S01]  /*0140*/  LDG.E R35, desc[UR46][R2.64] ;  /* 0x0000002e02237981 */ /* 0x002362000c1e1900 */
[----:B------:R-:W-:Y:S01]  /*0150*/  HFMA2 R59, -RZ, RZ, 0, 5.9604644775390625e-08 ;  /* 0x00000001ff3b7431 */ /* 0x000fe200000001ff */
[----:B------:R-:W-:Y:S05]  /*0160*/  BRA `(.L_x_0) ;  /* 0x00000000000c7947 */ /* 0x000fea0003800000 */
.L_x_1:
[----:B------:R-:W1:Y:S01]  /*0170*/  LDCU UR8, c[0x0][0x880] ;  /* 0x00011000ff0877ac */ /* 0x000e620008000800 */
[----:B------:R-:W-:Y:S01]  /*0180*/  HFMA2 R59, -RZ, RZ, 0, 5.9604644775390625e-08 ;  /* 0x00000001ff3b7431 */ /* 0x000fe200000001ff */
[----:B-1----:R-:W-:-:S07]  /*0190*/  MOV R35, UR8 ;  /* 0x0000000800237c02 */ /* 0x002fce0008000f00 */
.L_x_0:
[----:B------:R-:W2:Y:S02]  /*01a0*/  LDCU.64 UR8, c[0x0][0x8b0] ;  /* 0x00011600ff0877ac */ /* 0x000ea40008000a00 */
[----:B--2---:R-:W-:-:S04]  /*01b0*/  UISETP.NE.U32.AND UP0, UPT, UR8, URZ, UPT ;  /* 0x000000ff0800728c */ /* 0x004fc8000bf05070 */
[----:B------:R-:W-:-:S09]  /*01c0*/  UISETP.NE.AND.EX UP0, UPT, UR9, URZ, UPT, UP0 ;  /* 0x000000ff0900728c */ /* 0x000fd2000bf05300 */
[----:B------:R-:W-:Y:S05]  /*01d0*/  BRA.U UP0, `(.L_x_2) ;  /* 0x0000000100247547 */ /* 0x000fea000b800000 */
[----:B------:R-:W2:Y:S02]  /*01e0*/  LDCU.64 UR8, c[0x0][0x8a8] ;  /* 0x00011500ff0877ac */ /* 0x000ea40008000a00 */
[----:B--2---:R-:W-:-:S04]  /*01f0*/  UISETP.NE.U32.AND UP0, UPT, UR8, URZ, UPT ;  /* 0x000000ff0800728c */ /* 0x004fc8000bf05070 */
[----:B------:R-:W-:-:S09]  /*0200*/  UISETP.NE.AND.EX UP0, UPT, UR9, URZ, UPT, UP0 ;  /* 0x000000ff0900728c */ /* 0x000fd2000bf05300 */
[----:B------:R-:W-:Y:S05]  /*0210*/  BRA.U !UP0, `(.L_x_3) ;  /* 0x00000001080c7547 */ /* 0x000fea000b800000 */
[----:B------:R-:W2:Y:S02]  /*0220*/  LDC.64 R32, c[0x0][0x8a8] ;  /* 0x00022a00ff207b82 */ /* 0x000ea40000000a00 */
[----:B--2---:R2:W5:Y:S01]  /*0230*/  LDG.E R32, desc[UR46][R32.64] ;  /* 0x0000002e20207981 */ /* 0x004562000c1e1900 */
[----:B------:R-:W-:Y:S05]  /*0240*/  BRA `(.L_x_2) ;  /* 0x0000000000087947 */ /* 0x000fea0003800000 */
.L_x_3:
[----:B------:R-:W2:Y:S02]  /*0250*/  LDCU UR8, c[0x0][0x8a0] ;  /* 0x00011400ff0877ac */ /* 0x000ea40008000800 */
[----:B--2---:R-:W-:Y:S02]  /*0260*/  MOV R32, UR8 ;  /* 0x0000000800207c02 */ /* 0x004fe40008000f00 */
.L_x_2:
[----:B------:R-:W-:Y:S01]  /*0270*/  IMAD.U32 R0, RZ, RZ, UR10 ;  /* 0x0000000aff007e24 */ /* 0x000fe2000f8e00ff */
[----:B------:R-:W-:Y:S04]  /*0280*/  BSSY.RECONVERGENT B0, `(.L_x_4) ;  /* 0x000000c000007945 */ /* 0x000fe80003800200 */
[C---:B------:R-:W-:Y:S02]  /*0290*/  ISETP.NE.OR P2, PT, R0.reuse, 0x1, !P1 ;  /* 0x000000010000780c */ /* 0x040fe40004f45670 */
[----:B------:R-:W-:-:S11]  /*02a0*/  ISETP.NE.OR P0, PT, R0, 0x3, !P1 ;  /* 0x000000030000780c */ /* 0x000fd60004f05670 */
[----:B------:R-:W-:Y:S05]  /*02b0*/  @P2 BRA `(.L_x_5) ;  /* 0x0000000000202947 */ /* 0x000fea0003800000 */
[----:B------:R-:W3:Y:S02]  /*02c0*/  LDCU.64 UR8, c[0x0][0x348] ;  /* 0x00006900ff0877ac */ /* 0x000ee40008000a00 */
[----:B---3--:R-:W-:Y:S02]  /*02d0*/  UIADD3 UR12, UP1, UPT, UR8, 0x80, URZ ;  /* 0x00000080080c7890 */ /* 0x008fe4000ff3e0ff */
[----:B------:R-:W-:Y:S02]  /*02e0*/  UIADD3 UR8, UP0, UPT, UR8, 0x180, URZ ;  /* 0x0000018008087890 */ /* 0x000fe4000ff1e0ff */
[----:B------:R-:W-:Y:S02]  /*02f0*/  UIADD3.X UR13, UPT, UPT, URZ, UR9, URZ, UP1, !UPT ;  /* 0x00000009ff0d7290 */ /* 0x000fe40008ffe4ff */
[----:B------:R-:W-:-:S07]  /*0300*/  UIADD3.X UR9, UPT, UPT, URZ, UR9, URZ, UP0, !UPT ;  /* 0x00000009ff097290 */ /* 0x000fce00087fe4ff */
[----:B------:R3:W-:Y:S02]  /*0310*/  UTMACCTL.PF [UR12] ;  /* 0x000000000c0079b9 */ /* 0x0007e40008040000 */
[----:B------:R3:W-:Y:S02]  /*0320*/  UTMACCTL.PF [UR8] ;  /* 0x00000000080079b9 */ /* 0x0007e40008040000 */
[----:B---3--:R-:W-:Y:S01]  /*0330*/  NOP ;  /* 0x0000000000007918 */ /* 0x008fe20000000000 */
.L_x_5:
[----:B------:R-:W-:Y:S05]  /*0340*/  BSYNC.RECONVERGENT B0 ;  /* 0x0000000000007941 */ /* 0x000fea0003800200 */
.L_x_4:
[----:B------:R-:W-:Y:S04]  /*0350*/  BSSY.RECONVERGENT B0, `(.L_x_6) ;  /* 0x000000a000007945 */ /* 0x000fe80003800200 */
        /* <DEDUP_REMOVED lines=9> */
.L_x_7:
[----:B------:R-:W-:Y:S05]  /*03f0*/  BSYNC.RECONVERGENT B0 ;  /* 0x0000000000007941 */ /* 0x000fea0003800200 */
.L_x_6:
[----:B------:R-:W3:Y:S01]  /*0400*/  LDCU.64 UR8, c[0x0][0x888] ;  /* 0x00011100ff0877ac */ /* 0x000ee20008000a00 */
[----:B------:R-:W-:Y:S02]  /*0410*/  UISETP.EQ.U32.AND UP1, UPT, UR6, URZ, UPT ;  /* 0x000000ff0600728c */ /* 0x000fe4000bf22070 */
[----:B------:R-:W-:Y:S02]  /*0420*/  UPLOP3.LUT UP5, UPT, UPT, UPT, UPT, 0x80, 0x8 ;  /* 0x000000000008789c */ /* 0x000fe40003faf070 */
[----:B---3--:R-:W-:-:S04]  /*0430*/  UISETP.NE.U32.AND UP0, UPT, UR8, URZ, UPT ;  /* 0x000000ff0800728c */ /* 0x008fc8000bf05070 */
[----:B------:R-:W-:-:S04]  /*0440*/  UISETP.NE.AND.EX UP0, UPT, UR9, URZ, UPT, UP0 ;  /* 0x000000ff0900728c */ /* 0x000fc8000bf05300 */
[----:B------:R-:W-:-:S04]  /*0450*/  UISETP.EQ.OR.EX UP2, UPT, UR7, URZ, !UP0, UP1 ;  /* 0x000000ff0700728c */ /* 0x000fc8000c742710 */
[----:B------:R-:W-:-:S05]  /*0460*/  UP2UR UR50, UPR, URZ, 0x4 ;  /* 0x00000004ff327883 */ /* 0x000fca0008000000 */
[----:B------:R-:W-:Y:S07]  /*0470*/  BRA.U !UP2, `(.L_x_8) ;  /* 0x000000010a207547 */ /* 0x000fee000b800000 */
[----:B------:R-:W-:Y:S01]  /*0480*/  UISETP.NE.U32.AND UP2, UPT, UR6, URZ, UPT ;  /* 0x000000ff0600728c */ /* 0x000fe2000bf45070 */
[----:B-----5:R-:W-:Y:S01]  /*0490*/  FSETP.NEU.AND P0, PT, R35, RZ, PT ;  /* 0x000000ff2300720b */ /* 0x020fe20003f0d000 */
[----:B------:R-:W-:Y:S02]  /*04a0*/  USEL UR6, URZ, 0xffffffff, UP0 ;  /* 0xffffffffff067887 */ /* 0x000fe40008000000 */
[----:B------:R-:W-:-:S10]  /*04b0*/  UISETP.NE.AND.EX UP2, UPT, UR7, URZ, UPT, UP2 ;  /* 0x000000ff0700728c */ /* 0x000fd4000bf45320 */
[----:B------:R-:W-:Y:S01]  /*04c0*/  VOTEU.ANY UP1, P0 ;  /* 0x0000000000ff7886 */ /* 0x000fe20000020100 */
[----:B------:R-:W-:-:S04]  /*04d0*/  @!UP2 USEL UR6, URZ, 0xffffffff, UP1 ;  /* 0xffffffffff06a887 */ /* 0x000fc80008800000 */
[----:B------:R-:W-:-:S04]  /*04e0*/  ULOP3.LUT UR6, UR6, 0x1, URZ, 0xc0, !UPT ;  /* 0x0000000106067892 */ /* 0x000fc8000f8ec0ff */
[----:B------:R-:W-:-:S11]  /*04f0*/  UISETP.NE.U32.AND UP5, UPT, UR6, 0x1, UPT ;  /* 0x000000010600788c */ /* 0x000fd6000bfa5070 */
.L_x_8:
[----:B------:R-:W3:Y:S01]  /*0500*/  SHFL.IDX PT, R0, R66, RZ, 0x1f ;  /* 0x00001fff42007589 */ /* 0x000ee200000e0000 */
[----:B------:R-:W-:-:S04]  /*0510*/  UISETP.NE.AND UP1, UPT, UR10, 0x2, UPT ;  /* 0x000000020a00788c */ /* 0x000fc8000bf25270 */
[----:B------:R-:W-:Y:S02]  /*0520*/  UISETP.EQ.AND UP2, UPT, UR5, URZ, !UP1 ;  /* 0x000000ff0500728c */ /* 0x000fe4000cf42270 */
[----:B------:R-:W-:-:S04]  /*0530*/  USEL UR6, URZ, 0x1, UP1 ;  /* 0x00000001ff067887 */ /* 0x000fc80008800000 */
[----:B------:R-:W-:Y:S02]  /*0540*/  PLOP3.LUT P5, PT, P1, PT, UP2, 0x80, 0x8 ;  /* 0x000000000008781c */ /* 0x000fe40000faf028 */
[----:B---3--:R-:W-:-:S13]  /*0550*/  ISETP.NE.AND P0, PT, R0, RZ, PT ;  /* 0x000000ff0000720c */ /* 0x008fda0003f05270 */
[----:B------:R-:W-:Y:S05]  /*0560*/  @P0 BRA `(.L_x_9) ;  /* 0x0000000000980947 */ /* 0x000fea0003800000 */
[----:B------:R-:W-:Y:S01]  /*0570*/  ELECT P0, URZ, PT ;  /* 0x0000000000ff782f */ /* 0x000fe20003800000 */
[----:B------:R-:W-:-:S12]  /*0580*/  BSSY.RECONVERGENT B0, `(.L_x_9) ;  /* 0x0000024000007945 */ /* 0x000fd80003800200 */
[----:B------:R-:W-:Y:S05]  /*0590*/  @!P0 BRA `(.L_x_10) ;  /* 0x0000000000888947 */ /* 0x000fea0003800000 */
[----:B------:R-:W-:Y:S01]  /*05a0*/  UMOV UR8, 0x400 ;  /* 0x0000040000087882 */ /* 0x000fe20000000000 */
[----:B------:R-:W-:Y:S01]  /*05b0*/  UMOV UR7, 0x1 ;  /* 0x0000000100077882 */ /* 0x000fe20000000000 */
[----:B------:R-:W-:Y:S02]  /*05c0*/  ULEA UR8, UR37, UR8, 0x18 ;  /* 0x0000000825087291 */ /* 0x000fe4000f8ec0ff */
[----:B------:R-:W-:-:S04]  /*05d0*/  UIADD3 UR12, UPT, UPT, -UR7, 0x100000, URZ ;  /* 0x00100000070c7890 */ /* 0x000fc8000fffe1ff */
[----:B------:R-:W-:Y:S02]  /*05e0*/  USHF.L.U32 UR13, UR12, 0xb, URZ ;  /* 0x0000000b0c0d7899 */ /* 0x000fe400080006ff */
[----:B------:R-:W-:Y:S01]  /*05f0*/  USHF.L.U32 UR12, UR12, 0x1, URZ ;  /* 0x000000010c0c7899 */ /* 0x000fe200080006ff */
[----:B------:R-:W3:Y:S11]  /*0600*/  FENCE.VIEW.ASYNC.S ;  /* 0x00000000000073c6 */ /* 0x000ef60000000000 */
[----:B---3--:R3:W4:Y:S01]  /*0610*/  SYNCS.EXCH.64 URZ, [UR8], UR12 ;  /* 0x0000000c08ff75b2 */ /* 0x0087220008000100 */
[----:B------:R3:W1:Y:S01]  /*0620*/  SYNCS.EXCH.64 URZ, [UR8+0x68], UR12 ;  /* 0x0000680c08ff75b2 */ /* 0x0006620008000100 */
        /* <DEDUP_REMOVED lines=23> */
[----:B------:R3:W1:Y:S02]  /*07a0*/  SYNCS.EXCH.64 URZ, [UR8+0xc8], UR12 ;  /* 0x0000c80c08ff75b2 */ /* 0x0006640008000100 */
[----:B---34-:R-:W-:Y:S01]  /*07b0*/  NOP ;  /* 0x0000000000007918 */ /* 0x018fe20000000000 */
.L_x_10:
[----:B------:R-:W-:Y:S05]  /*07c0*/  BSYNC.RECONVERGENT B0 ;  /* 0x0000000000007941 */ /* 0x000fea0003800200 */
.L_x_9:
[----:B------:R-:W3:Y:S01]  /*07d0*/  SHFL.IDX PT, R0, R66, RZ, 0x1f ;  /* 0x00001fff42007589 */ /* 0x000ee200000e0000 */
[----:B------:R-:W-:Y:S01]  /*07e0*/  NOP ;  /* 0x0000000000007918 */ /* 0x000fe20000000000 */
[----:B---3--:R-:W-:-:S13]  /*07f0*/  ISETP.NE.AND P0, PT, R0, 0x1, PT ;  /* 0x000000010000780c */ /* 0x008fda0003f05270 */
[----:B------:R-:W-:Y:S05]  /*0800*/  @P0 BRA `(.L_x_11) ;  /* 0x0000000000540947 */ /* 0x000fea0003800000 */
[----:B------:R-:W-:Y:S01]  /*0810*/  UMOV UR9, 0x400 ;  /* 0x0000040000097882 */ /* 0x000fe20000000000 */
[----:B------:R-:W-:Y:S01]  /*0820*/  UMOV UR8, 0x20 ;  /* 0x0000002000087882 */ /* 0x000fe20000000000 */
[----:B------:R-:W-:Y:S01]  /*0830*/  UMOV UR7, 0x80 ;  /* 0x0000008000077882 */ /* 0x000fe20000000000 */
[----:B------:R-:W-:Y:S02]  /*0840*/  ULEA UR9, UR37, UR9, 0x18 ;  /* 0x0000000925097291 */ /* 0x000fe4000f8ec0ff */
[----:B------:R-:W-:-:S04]  /*0850*/  UIADD3 UR12, UPT, UPT, -UR8, 0x100000, URZ ;  /* 0x00100000080c7890 */ /* 0x000fc8000fffe1ff */
[----:B------:R-:W-:Y:S02]  /*0860*/  USHF.L.U32 UR13, UR12, 0xb, URZ ;  /* 0x0000000b0c0d7899 */ /* 0x000fe400080006ff */
[----:B------:R-:W-:Y:S02]  /*0870*/  USHF.L.U32 UR12, UR12, 0x1, URZ ;  /* 0x000000010c0c7899 */ /* 0x000fe400080006ff */
[----:B------:R-:W-:-:S04]  /*0880*/  UIADD3 UR14, UPT, UPT, -UR7, 0x100000, URZ ;  /* 0x00100000070e7890 */ /* 0x000fc8000fffe1ff */
[----:B------:R-:W-:Y:S02]  /*0890*/  USHF.L.U32 UR15, UR14, 0xb, URZ ;  /* 0x0000000b0e0f7899 */ /* 0x000fe400080006ff */
[----:B------:R-:W-:Y:S01]  /*08a0*/  USHF.L.U32 UR14, UR14, 0x1, URZ ;  /* 0x000000010e0e7899 */ /* 0x000fe200080006ff */
[----:B------:R-:W-:Y:S01]  /*08b0*/  ELECT P0, URZ, PT ;  /* 0x0000000000ff782f */ /* 0x000fe20003800000 */
[----:B------:R-:W3:Y:S02]  /*08c0*/  FENCE.VIEW.ASYNC.S ;  /* 0x00000000000073c6 */ /* 0x000ee40000000000 */
[----:B---3--:R3:W4:Y:S08]  /*08d0*/  SYNCS.EXCH.64 URZ, [UR9+0xd0], UR12 ;  /* 0x0000d00c09ff75b2 */ /* 0x0087300008000100 */
[----:B------:R3:W1:Y:S01]  /*08e0*/  SYNCS.EXCH.64 URZ, [UR9+0xf0], UR14 ;  /* 0x0000f00e09ff75b2 */ /* 0x0006620008000100 */
[----:B------:R3:W1:Y:S01]  /*08f0*/  SYNCS.EXCH.64 URZ, [UR9+0xd8], UR12 ;  /* 0x0000d80c09ff75b2 */ /* 0x0006620008000100 */
[----:B------:R3:W1:Y:S01]  /*0900*/  SYNCS.EXCH.64 URZ, [UR9+0xf8], UR14 ;  /* 0x0000f80e09ff75b2 */ /* 0x0006620008000100 */
[----:B------:R3:W1:Y:S01]  /*0910*/  SYNCS.EXCH.64 URZ, [UR9+0xe0], UR12 ;  /* 0x0000e00c09ff75b2 */ /* 0x0006620008000100 */
[----:B------:R3:W1:Y:S01]  /*0920*/  SYNCS.EXCH.64 URZ, [UR9+0x100], UR14 ;  /* 0x0001000e09ff75b2 */ /* 0x0006620008000100 */
[----:B------:R3:W1:Y:S01]  /*0930*/  SYNCS.EXCH.64 URZ, [UR9+0xe8], UR12 ;  /* 0x0000e80c09ff75b2 */ /* 0x0006620008000100 */
[----:B------:R3:W1:Y:S01]  /*0940*/  SYNCS.EXCH.64 URZ, [UR9+0x108], UR14 ;  /* 0x0001080e09ff75b2 */ /* 0x0006620008000100 */
[----:B------:R-:W-:Y:S01]  /*0950*/  NOP ;  /* 0x0000000000007918 */ /* 0x000fe20000000000 */
.L_x_11:
[----:B------:R-:W2:Y:S01]  /*0960*/  SHFL.IDX PT, R0, R66, RZ, 0x1f ;  /* 0x00001fff42007589 */ /* 0x000ea200000e0000 */
[----:B------:R-:W-:Y:S01]  /*0970*/  NOP ;  /* 0x0000000000007918 */ /* 0x000fe20000000000 */
[----:B--2---:R-:W-:-:S13]  /*0980*/  ISETP.NE.AND P0, PT, R0, 0x3, PT ;  /* 0x000000030000780c */ /* 0x004fda0003f05270 */
[----:B------:R-:W-:Y:S05]  /*0990*/  @P0 BRA `(.L_x_12) ;  /* 0x00000000002c0947 */ /* 0x000fea0003800000 */
[----:B------:R-:W-:Y:S01]  /*09a0*/  UMOV UR8, 0x400 ;  /* 0x0000040000087882 */ /* 0x000fe20000000000 */
[----:B------:R-:W-:Y:S01]  /*09b0*/  UMOV UR7, 0x20 ;  /* 0x0000002000077882 */ /* 0x000fe20000000000 */
[----:B------:R-:W-:Y:S02]  /*09c0*/  ULEA UR8, UR37, UR8, 0x18 ;  /* 0x0000000825087291 */ /* 0x000fe4000f8ec0ff */
[----:B---3--:R-:W-:-:S04]  /*09d0*/  UIADD3 UR12, UPT, UPT, -UR7, 0x100000, URZ ;  /* 0x00100000070c7890 */ /* 0x008fc8000fffe1ff */
[----:B------:R-:W-:Y:S02]  /*09e0*/  USHF.L.U32 UR13, UR12, 0xb, URZ ;  /* 0x0000000b0c0d7899 */ /* 0x000fe400080006ff */
[----:B------:R-:W-:Y:S01]  /*09f0*/  USHF.L.U32 UR12, UR12, 0x1, URZ ;  /* 0x000000010c0c7899 */ /* 0x000fe200080006ff */
[----:B------:R-:W-:Y:S01]  /*0a00*/  ELECT P0, URZ, PT ;  /* 0x0000000000ff782f */ /* 0x000fe20003800000 */
[----:B------:R-:W2:Y:S10]  /*0a10*/  FENCE.VIEW.ASYNC.S ;  /* 0x00000000000073c6 */ /* 0x000eb40000000000 */
[----:B--2---:R2:W3:Y:S01]  /*0a20*/  SYNCS.EXCH.64 URZ, [UR8+0x110], UR12 ;  /* 0x0001100c08ff75b2 */ /* 0x0044e20008000100 */
[----:B------:R2:W1:Y:S01]  /*0a30*/  SYNCS.EXCH.64 URZ, [UR8+0x118], UR12 ;  /* 0x0001180c08ff75b2 */ /* 0x0004620008000100 */
[----:B------:R-:W-:Y:S01]  /*0a40*/  NOP ;  /* 0x0000000000007918 */ /* 0x000fe20000000000 */
.L_x_12:
[----:B------:R-:W4:Y:S01]  /*0a50*/  SHFL.IDX PT, R0, R66, RZ, 0x1f ;  /* 0x00001fff42007589 */ /* 0x000f2200000e0000 */
[----:B------:R-:W-:Y:S01]  /*0a60*/  NOP ;  /* 0x0000000000007918 */ /* 0x000fe20000000000 */
[----:B----4-:R-:W-:-:S13]  /*0a70*/  ISETP.NE.AND P0, PT, R0, 0x4, PT ;  /* 0x000000040000780c */ /* 0x010fda0003f05270 */
[----:B------:R-:W-:Y:S05]  /*0a80*/  @P0 BRA `(.L_x_13) ;  /* 0x0000000000480947 */ /* 0x000fea0003800000 */
[----:B---3--:R-:W-:Y:S01]  /*0a90*/  UMOV UR9, 0x1e0 ;  /* 0x000001e000097882 */ /* 0x008fe20000000000 */
[----:B--2---:R-:W-:Y:S01]  /*0aa0*/  UMOV UR8, 0x400 ;  /* 0x0000040000087882 */ /* 0x004fe20000000000 */
[----:B------:R-:W-:Y:S01]  /*0ab0*/  USEL UR9, UR9, 0x1a0, UP5 ;  /* 0x000001a009097887 */ /* 0x000fe2000a800000 */
        /* <DEDUP_REMOVED lines=9> */
[----:B------:R-:W2:Y:S02]  /*0b50*/  FENCE.VIEW.ASYNC.S ;  /* 0x00000000000073c6 */ /* 0x000ea40000000000 */
[----:B--2---:R4:W2:Y:S08]  /*0b60*/  SYNCS.EXCH.64 URZ, [UR8+0x120], UR12 ;  /* 0x0001200c08ff75b2 */ /* 0x0048b00008000100 */
[----:B------:R4:W3:Y:S01]  /*0b70*/  SYNCS.EXCH.64 URZ, [UR8+0x130], UR14 ;  /* 0x0001300e08ff75b2 */ /* 0x0008e20008000100 */
[----:B------:R4:W1:Y:S01]  /*0b80*/  SYNCS.EXCH.64 URZ, [UR8+0x128], UR12 ;  /* 0x0001280c08ff75b2 */ /* 0x0008620008000100 */
[----:B------:R4:W1:Y:S02]  /*0b90*/  SYNCS.EXCH.64 URZ, [UR8+0x138], UR14 ;  /* 0x0001380e08ff75b2 */ /* 0x0008640008000100 */
[----:B----4-:R-:W-:Y:S01]  /*0ba0*/  NOP ;  /* 0x0000000000007918 */ /* 0x010fe20000000000 */
.L_x_13:
[----:B------:R-:W4:Y:S01]  /*0bb0*/  SHFL.IDX PT, R0, R66, RZ, 0x1f ;  /* 0x00001fff42007589 */ /* 0x000f2200000e0000 */
[----:B------:R-:W-:Y:S01]  /*0bc0*/  NOP ;  /* 0x0000000000007918 */ /* 0x000fe20000000000 */
[----:B----4-:R-:W-:-:S13]  /*0bd0*/  ISETP.NE.AND P0, PT, R0, 0x5, PT ;  /* 0x000000050000780c */ /* 0x010fda0003f05270 */
[----:B------:R-:W-:Y:S05]  /*0be0*/  @P0 BRA `(.L_x_14) ;  /* 0x0000000000540947 */ /* 0x000fea0003800000 */
[----:B---3--:R-:W-:Y:S01]  /*0bf0*/  UMOV UR9, 0x400 ;  /* 0x0000040000097882 */ /* 0x008fe20000000000 */
[----:B--2---:R-:W-:Y:S01]  /*0c00*/  UMOV UR8, 0x1 ;  /* 0x0000000100087882 */ /* 0x004fe20000000000 */
        /* <DEDUP_REMOVED lines=13> */
[----:B------:R4:W1:Y:S01]  /*0ce0*/  SYNCS.EXCH.64 URZ, [UR9+0x168], UR14 ;  /* 0x0001680e09ff75b2 */ /* 0x0008620008000100 */
[----:B------:R4:W1:Y:S01]  /*0cf0*/  SYNCS.EXCH.64 URZ, [UR9+0x150], UR12 ;  /* 0x0001500c09ff75b2 */ /* 0x0008620008000100 */
[----:B------:R4:W1:Y:S01]  /*0d00*/  SYNCS.EXCH.64 URZ, [UR9+0x170], UR14 ;  /* 0x0001700e09ff75b2 */ /* 0x0008620008000100 */
[----:B------:R4:W1:Y:S01]  /*0d10*/  SYNCS.EXCH.64 URZ, [UR9+0x158], UR12 ;  /* 0x0001580c09ff75b2 */ /* 0x0008620008000100 */
[----:B------:R4:W1:Y:S02]  /*0d20*/  SYNCS.EXCH.64 URZ, [UR9+0x178], UR14 ;  /* 0x0001780e09ff75b2 */ /* 0x0008640008000100 */
[----:B----4-:R-:W-:Y:S01]  /*0d30*/  NOP ;  /* 0x0000000000007918 */ /* 0x010fe20000000000 */
.L_x_14:
[----:B------:R-:W4:Y:S01]  /*0d40*/  SHFL.IDX PT, R0, R66, RZ, 0x1f ;  /* 0x00001fff42007589 */ /* 0x000f2200000e0000 */
[----:B------:R-:W-:Y:S01]  /*0d50*/  ISETP.NE.OR P1, PT, RZ, UR10, !P1 ;  /* 0x0000000aff007c0c */ /* 0x000fe2000cf25670 */
[----:B------:R-:W-:Y:S01]  /*0d60*/  NOP ;  /* 0x0000000000007918 */ /* 0x000fe20000000000 */
[----:B----4-:R-:W-:-:S13]  /*0d70*/  ISETP.NE.AND P0, PT, R0, 0x3, PT ;  /* 0x000000030000780c */ /* 0x010fda0003f05270 */
[----:B------:R-:W-:Y:S05]  /*0d80*/  @P0 BRA `(.L_x_15) ;  /* 0x0000000000340947 */ /* 0x000fea0003800000 */
[----:B--2---:R-:W-:Y:S01]  /*0d90*/  UMOV UR8, 0x400 ;  /* 0x0000040000087882 */ /* 0x004fe20000000000 */
[----:B------:R-:W-:Y:S01]  /*0da0*/  UMOV UR7, 0x20 ;  /* 0x0000002000077882 */ /* 0x000fe20000000000 */
[----:B------:R-:W-:Y:S02]  /*0db0*/  ULEA UR8, UR37, UR8, 0x18 ;  /* 0x0000000825087291 */ /* 0x000fe4000f8ec0ff */
[----:B---3--:R-:W-:-:S04]  /*0dc0*/  UIADD3 UR12, UPT, UPT, -UR7, 0x100000, URZ ;  /* 0x00100000070c7890 */ /* 0x008fc8000fffe1ff */
[----:B------:R-:W-:Y:S02]  /*0dd0*/  USHF.L.U32 UR13, UR12, 0xb, URZ ;  /* 0x0000000b0c0d7899 */ /* 0x000fe400080006ff */
[----:B------:R-:W-:Y:S01]  /*0de0*/  USHF.L.U32 UR12, UR12, 0x1, URZ ;  /* 0x000000010c0c7899 */ /* 0x000fe200080006ff */
[----:B------:R-:W-:Y:S01]  /*0df0*/  ELECT P0, URZ, PT ;  /* 0x0000000000ff782f */ /* 0x000fe20003800000 */
[----:B------:R-:W2:Y:S10]  /*0e00*/  FENCE.VIEW.ASYNC.S ;  /* 0x00000000000073c6 */ /* 0x000eb40000000000 */
[----:B--2---:R4:W2:Y:S01]  /*0e10*/  SYNCS.EXCH.64 URZ, [UR8+0x180], UR12 ;  /* 0x0001800c08ff75b2 */ /* 0x0048a20008000100 */
[----:B------:R4:W3:Y:S01]  /*0e20*/  SYNCS.EXCH.64 URZ, [UR8+0x190], UR12 ;  /* 0x0001900c08ff75b2 */ /* 0x0008e20008000100 */
[----:B------:R4:W1:Y:S01]  /*0e30*/  SYNCS.EXCH.64 URZ, [UR8+0x188], UR12 ;  /* 0x0001880c08ff75b2 */ /* 0x0008620008000100 */
[----:B------:R4:W1:Y:S02]  /*0e40*/  SYNCS.EXCH.64 URZ, [UR8+0x198], UR12 ;  /* 0x0001980c08ff75b2 */ /* 0x0008640008000100 */
[----:B----4-:R-:W-:Y:S01]  /*0e50*/  NOP ;  /* 0x0000000000007918 */ /* 0x010fe20000000000 */
.L_x_15:
[----:B------:R-:W-:Y:S01]  /*0e60*/  VOTEU.ALL UP1, P1 ;  /* 0x0000000000ff7886 */ /* 0x000fe20000820000 */
[----:B--2---:R-:W2:Y:S01]  /*0e70*/  LDCU UR8, c[0x0][0x36c] ;  /* 0x00006d80ff0877ac */ /* 0x004ea20008000800 */
[----:B------:R-:W-:Y:S01]  /*0e80*/  NOP ;  /* 0x0000000000007918 */ /* 0x000fe20000000000 */
[----:B------:R-:W-:Y:S01]  /*0e90*/  LOP3.LUT R10, R72, 0x1f, RZ, 0xc0, !PT ;  /* 0x0000001f480a7812 */ /* 0x000fe200078ec0ff */
[----:B---3--:R-:W-:Y:S01]  /*0ea0*/  UMOV UR12, 0x20 ;  /* 0x00000020000c7882 */ /* 0x008fe20000000000 */
[----:B------:R-:W-:Y:S01]  /*0eb0*/  @!UP1 UMOV UR7, 0x400 ;  /* 0x0000040000079882 */ /* 0x000fe20000000000 */
[----:B------:R-:W-:-:S04]  /*0ec0*/  @!UP1 UIADD3 UR12, UPT, UPT, -UR12, 0x100000, URZ ;  /* 0x001000000c0c9890 */ /* 0x000fc8000fffe1ff */
[----:B------:R-:W-:Y:S02]  /*0ed0*/  @!UP1 USHF.L.U32 UR13, UR12, 0xb, URZ ;  /* 0x0000000b0c0d9899 */ /* 0x000fe400080006ff */
[----:B------:R-:W-:Y:S02]  /*0ee0*/  @!UP1 USHF.L.U32 UR12, UR12, 0x1, URZ ;  /* 0x000000010c0c9899 */ /* 0x000fe400080006ff */
[----:B------:R-:W-:Y:S01]  /*0ef0*/  @!UP1 ULEA UR7, UR37, UR7, 0x18 ;  /* 0x0000000725079291 */ /* 0x000fe2000f8ec0ff */
[----:B------:R-:W-:Y:S01]  /*0f00*/  VOTEU.ALL UP1, P1 ;  /* 0x0000000000ff7886 */ /* 0x000fe20000820000 */
[----:B------:R-:W-:Y:S01]  /*0f10*/  UISETP.NE.AND UP4, UPT, UR10, URZ, UPT ;  /* 0x000000ff0a00728c */ /* 0x000fe2000bf85270 */
[----:B------:R-:W3:Y:S09]  /*0f20*/  FENCE.VIEW.ASYNC.S ;  /* 0x00000000000073c6 */ /* 0x000ef20000000000 */
[----:B---3--:R3:W4:Y:S01]  /*0f30*/  @!UP1 SYNCS.EXCH.64 URZ, [UR7+0x1a0], UR12 ;  /* 0x0001a00c07ff95b2 */ /* 0x0087220008000100 */
[----:B--2---:R-:W-:-:S09]  /*0f40*/  UISETP.EQ.U32.AND UP1, UPT, UR8, 0x1, UPT ;  /* 0x000000010800788c */ /* 0x004fd2000bf22070 */
[----:B------:R-:W-:Y:S05]  /*0f50*/  BRA.U !UP1, `(.L_x_16) ;  /* 0x0000000109087547 */ /* 0x000fea000b800000 */
[----:B-1--4-:R-:W-:Y:S01]  /*0f60*/  UCGABAR_ARV ;  /* 0x00000000000079c7 */ /* 0x012fe20008000000 */
[----:B------:R-:W-:Y:S05]  /*0f70*/  BRA `(.L_x_17) ;  /* 0x0000000000047947 */ /* 0x000fea0003800000 */
.L_x_16:
[----:B-1--4-:R-:W-:Y:S01]  /*0f80*/  NOP ;  /* 0x0000000000007918 */ /* 0x012fe20000000000 */
.L_x_17:
[----:B------:R-:W1:Y:S01]  /*0f90*/  S2R R11, SR_CTAID.X ;  /* 0x00000000000b7919 */ /* 0x000e620000002500 */
[----:B------:R-:W-:-:S05]  /*0fa0*/  CS2R.32 R60, SR_CgaSize ;  /* 0x00000000003c7805 */ /* 0x000fca0000008a00 */
[----:B------:R-:W-:-:S05]  /*0fb0*/  IMAD R60, R60, -0xa0, RZ ;  /* 0xffffff603c3c7824 */ /* 0x000fca00078e02ff */
[----:B------:R-:W-:-:S14]  /*0fc0*/  R2UR UR8, R60 ;  /* 0x000000003c0872ca */ /* 0x000fdc00000e0000 */
[----:B------:R-:W2:Y:S01]  /*0fd0*/  LDCU UR8, c[0x0][UR8+0x2b0] ;  /* 0x00005600080877ac */ /* 0x000ea20008000800 */
[----:B------:R-:W-:-:S05]  /*0fe0*/  CS2R.32 R0, SR_CgaSize ;  /* 0x0000000000007805 */ /* 0x000fca0000008a00 */
[----:B------:R-:W-:-:S06]  /*0ff0*/  IMAD R0, R0, -0xa0, RZ ;  /* 0xffffff6000007824 */ /* 0x000fcc00078e02ff */
[----:B------:R-:W4:Y:S01]  /*1000*/  LDC R0, c[0x0][R0+0x2a0] ;  /* 0x0000a80000007b82 */ /* 0x000f220000000800 */
[----:B------:R-:W-:Y:S01]  /*1010*/  PRMT R8, RZ, 0x7610, R8 ;  /* 0x00007610ff087816 */ /* 0x000fe20000000008 */
[----:B------:R-:W2:Y:S01]  /*1020*/  S2R R20, SR_CTAID.Y ;  /* 0x0000000000147919 */ /* 0x000ea20000002600 */
[----:B------:R-:W-:-:S05]  /*1030*/  CS2R.32 R60, SR_CgaSize ;  /* 0x00000000003c7805 */ /* 0x000fca0000008a00 */
[----:B------:R-:W-:-:S05]  /*1040*/  IMAD R60, R60, -0xa0, RZ ;  /* 0xffffff603c3c7824 */ /* 0x000fca00078e02ff */
[----:B---3--:R-:W-:-:S14]  /*1050*/  R2UR UR7, R60 ;  /* 0x000000003c0772ca */ /* 0x008fdc00000e0000 */
[----:B------:R-:W3:Y:S01]  /*1060*/  LDCU UR7, c[0x0][UR7+0x2b4] ;  /* 0x00005680070777ac */ /* 0x000ee20008000800 */
[----:B------:R-:W-:Y:S01]  /*1070*/  UISETP.NE.AND UP2, UPT, UR10, 0x2, UPT ;  /* 0x000000020a00788c */ /* 0x000fe2000bf45270 */
[----:B------:R-:W2:Y:S01]  /*1080*/  LDC R9, c[0x0][0xb24] ;  /* 0x0002c900ff097b82 */ /* 0x000ea20000000800 */
[----:B------:R-:W-:-:S05]  /*1090*/  CS2R.32 R58, SR_CgaSize ;  /* 0x00000000003a7805 */ /* 0x000fca0000008a00 */
[----:B------:R-:W-:-:S06]  /*10a0*/  IMAD R58, R58, -0xa0, RZ ;  /* 0xffffff603a3a7824 */ /* 0x000fcc00078e02ff */
[----:B------:R-:W4:Y:S08]  /*10b0*/  LDC R58, c[0x0][R58+0x2a4] ;  /* 0x0000a9003a3a7b82 */ /* 0x000f300000000800 */
[----:B------:R-:W4:Y:S01]  /*10c0*/  LDC R26, c[0x0][0xb24] ;  /* 0x0002c900ff1a7b82 */ /* 0x000f220000000800 */
[----:B-1----:R-:W-:Y:S01]  /*10d0*/  I2FP.F32.U32 R4, R11 ;  /* 0x0000000b00047245 */ /* 0x002fe20000201000 */
[----:B------:R-:W-:-:S06]  /*10e0*/  IMAD.MOV.U32 R21, RZ, RZ, R11 ;  /* 0x000000ffff157224 */ /* 0x000fcc00078e000b */
[----:B------:R-:W1:Y:S01]  /*10f0*/  S2UR UR36, SR_CTAID.Z ;  /* 0x00000000002479c3 */ /* 0x000e620000002700 */
[----:B--2---:R-:W-:Y:S02]  /*1100*/  ISETP.GE.AND P0, PT, R9, 0x1, PT ;  /* 0x000000010900780c */ /* 0x004fe40003f06270 */
[----:B------:R-:W-:Y:S01]  /*1110*/  I2FP.F32.U32 R2, R20 ;  /* 0x0000001400027245 */ /* 0x000fe20000201000 */
[----:B------:R-:W-:-:S04]  /*1120*/  FMUL R4, R4, UR8 ;  /* 0x0000000804047c20 */ /* 0x000fc80008400000 */
[----:B---3--:R-:W-:Y:S01]  /*1130*/  FMUL R2, R2, UR7 ;  /* 0x0000000702027c20 */ /* 0x008fe20008400000 */
[----:B------:R-:W2:Y:S01]  /*1140*/  F2I.U32.TRUNC.NTZ R60, R4 ;  /* 0x00000004003c7305 */ /* 0x000ea2000020f000 */
[----:B------:R-:W3:Y:S07]  /*1150*/  LDCU UR7, c[0x0][0xb30] ;  /* 0x00016600ff0777ac */ /* 0x000eee0008000800 */
[----:B------:R-:W1:Y:S01]  /*1160*/  F2I.U32.TRUNC.NTZ R3, R2 ;  /* 0x0000000200037305 */ /* 0x000e62000020f000 */
[----:B--2---:R-:W-:-:S04]  /*1170*/  IMAD.MOV R60, RZ, RZ, -R60 ;  /* 0x000000ffff3c7224 */ /* 0x004fc800078e0a3c */
[----:B----4-:R-:W-:Y:S01]  /*1180*/  IMAD R60, R0, R60, R11 ;  /* 0x0000003c003c7224 */ /* 0x010fe200078e020b */
[----:B------:R-:W-:Y:S01]  /*1190*/  PRMT R0, RZ, 0x7610, R0 ;  /* 0x00007610ff007816 */ /* 0x000fe20000000000 */
[----:B---3--:R-:W-:Y:S01]  /*11a0*/  UISETP.NE.AND UP3, UPT, UR7, 0x1, UPT ;  /* 0x000000010700788c */ /* 0x008fe2000bf65270 */
[----:B-1----:R-:W-:-:S05]  /*11b0*/  IADD3 R3, PT, PT, -R3, RZ, RZ ;  /* 0x000000ff03037210 */ /* 0x002fca0007ffe1ff */
[----:B------:R-:W-:Y:S01]  /*11c0*/  IMAD R58, R58, R3, R20 ;  /* 0x000000033a3a7224 */ /* 0x000fe200078e0214 */
[----:B------:R-:W-:Y:S06]  /*11d0*/  BRA.U UP4, `(.L_x_18) ;  /* 0x0000000104247547 */ /* 0x000fec000b800000 */
[----:B------:R-:W-:Y:S01]  /*11e0*/  ISETP.NE.AND P1, PT, R58, RZ, PT ;  /* 0x000000ff3a00720c */ /* 0x000fe20003f25270 */
[----:B------:R-:W-:Y:S01]  /*11f0*/  IMAD.MOV.U32 R0, RZ, RZ, 0x3 ;  /* 0x00000003ff007424 */ /* 0x000fe200078e00ff */
[C---:B------:R-:W-:Y:S02]  /*1200*/  LOP3.LUT R3, R60.reuse, 0xfffffffe, RZ, 0xc0, !PT ;  /* 0xfffffffe3c037812 */ /* 0x040fe400078ec0ff */
[----:B------:R-:W-:Y:S02]  /*1210*/  ISETP.LT.U32.OR P1, PT, R60, 0x2, !P1 ;  /* 0x000000023c00780c */ /* 0x000fe40004f21470 */
[----:B------:R-:W-:Y:S02]  /*1220*/  SHF.L.U32 R0, R0, R3, RZ ;  /* 0x0000000300007219 */ /* 0x000fe400000006ff */
[----:B------:R-:W-:Y:S02]  /*1230*/  SEL R5, RZ, 0x1, !P1 ;  /* 0x00000001ff057807 */ /* 0x000fe40004800000 */
[----:B------:R-:W-:-:S05]  /*1240*/  SEL R2, RZ, 0x2, !P1 ;  /* 0x00000002ff027807 */ /* 0x000fca0004800000 */
[----:B------:R-:W-:-:S05]  /*1250*/  IMAD.IADD R2, R5, 0x1, R2 ;  /* 0x0000000105027824 */ /* 0x000fca00078e0202 */
[----:B------:R-:W-:Y:S02]  /*1260*/  PRMT R8, R2, 0x7610, R8 ;  /* 0x0000761002087816 */ /* 0x000fe40000000008 */
.L_x_18:
[----:B------:R-:W-:Y:S05]  /*1270*/  @!P0 BRA `(.L_x_19) ;  /* 0x0000000000b88947 */ /* 0x000fea0003800000 */
[----:B------:R-:W1:Y:S01]  /*1280*/  LDC.64 R4, c[0x0][0xb18] ;  /* 0x0002c600ff047b82 */ /* 0x000e620000000a00 */
[----:B------:R-:W-:-:S07]  /*1290*/  ISETP.NE.AND P0, PT, R9, 0x1, PT ;  /* 0x000000010900780c */ /* 0x000fce0003f05270 */
[----:B------:R-:W2:Y:S08]  /*12a0*/  LDC R14, c[0x0][0xb0c] ;  /* 0x0002c300ff0e7b82 */ /* 0x000eb00000000800 */
[----:B------:R-:W3:Y:S08]  /*12b0*/  LDC R13, c[0x0][0x370] ;  /* 0x0000dc00ff0d7b82 */ /* 0x000ef00000000800 */
[----:B------:R-:W4:Y:S01]  /*12c0*/  LDC R16, c[0x0][0x374] ;  /* 0x0000dd00ff107b82 */ /* 0x000f220000000800 */
[----:B-1----:R-:W-:-:S07]  /*12d0*/  ISETP.NE.AND P1, PT, R4, 0x1, PT ;  /* 0x000000010400780c */ /* 0x002fce0003f25270 */
[----:B------:R-:W3:Y:S01]  /*12e0*/  LDC.64 R6, c[0x0][0xb10] ;  /* 0x0002c400ff067b82 */ /* 0x000ee20000000a00 */
[----:B--2---:R-:W-:-:S07]  /*12f0*/  ISETP.NE.AND P2, PT, R14, 0x1, PT ;  /* 0x000000010e00780c */ /* 0x004fce0003f45270 */
[----:B------:R-:W1:Y:S08]  /*1300*/  LDC R12, c[0x0][0xb20] ;  /* 0x0002c800ff0c7b82 */ /* 0x000e700000000800 */
[----:B------:R-:W2:Y:S01]  /*1310*/  LDC.64 R2, c[0x0][0xb28] ;  /* 0x0002ca00ff027b82 */ /* 0x000ea20000000a00 */
[----:B----4-:R-:W-:-:S04]  /*1320*/  IMAD.HI.U32 R15, R16, R5, RZ ;  /* 0x00000005100f7227 */ /* 0x010fc800078e00ff */
[----:B------:R-:W-:-:S04]  /*1330*/  IMAD.HI.U32 R5, R20, R5, RZ ;  /* 0x0000000514057227 */ /* 0x000fc800078e00ff */
[----:B---3--:R-:W-:-:S04]  /*1340*/  IMAD.HI.U32 R18, R13, R6, RZ ;  /* 0x000000060d127227 */ /* 0x008fc800078e00ff */
[C---:B------:R-:W-:Y:S01]  /*1350*/  IMAD.HI.U32 R22, R11.reuse, R6, RZ ;  /* 0x000000060b167227 */ /* 0x040fe200078e00ff */
[-C--:B------:R-:W-:Y:S02]  /*1360*/  @P2 SHF.R.U32.HI R13, RZ, R7.reuse, R18 ;  /* 0x00000007ff0d2219 */ /* 0x080fe40000011612 */
[-C--:B-1----:R-:W-:Y:S02]  /*1370*/  @P1 SHF.R.U32.HI R16, RZ, R12.reuse, R15 ;  /* 0x0000000cff101219 */ /* 0x082fe4000001160f */
[----:B------:R-:W-:Y:S02]  /*1380*/  SHF.R.U32.HI R5, RZ, R12, R5 ;  /* 0x0000000cff057219 */ /* 0x000fe40000011605 */
[----:B------:R-:W-:Y:S02]  /*1390*/  SHF.R.U32.HI R22, RZ, R7, R22 ;  /* 0x00000007ff167219 */ /* 0x000fe40000011616 */
[----:B------:R-:W-:Y:S01]  /*13a0*/  SEL R5, R20, R5, !P1 ;  /* 0x0000000514057207 */ /* 0x000fe20004800000 */
[----:B--2---:R-:W-:Y:S01]  /*13b0*/  IMAD.HI.U32 R18, R16, R2, RZ ;  /* 0x0000000210127227 */ /* 0x004fe200078e00ff */
[----:B------:R-:W-:-:S02]  /*13c0*/  SEL R21, R11, R22, !P2 ;  /* 0x000000160b157207 */ /* 0x000fc40005000000 */
[----:B------:R-:W-:Y:S01]  /*13d0*/  IADD3 R7, PT, PT, -R5, RZ, RZ ;  /* 0x000000ff05077210 */ /* 0x000fe20007ffe1ff */
[----:B------:R-:W-:Y:S01]  /*13e0*/  IMAD.HI.U32 R6, R13, R2, RZ ;  /* 0x000000020d067227 */ /* 0x000fe200078e00ff */
[----:B------:R-:W-:-:S03]  /*13f0*/  @P0 SHF.R.U32.HI R16, RZ, R3, R18 ;  /* 0x00000003ff100219 */ /* 0x000fc60000011612 */
[----:B------:R-:W-:Y:S01]  /*1400*/  IMAD R7, R4, R7, R20 ;  /* 0x0000000704077224 */ /* 0x000fe200078e0214 */
[----:B------:R-:W-:Y:S01]  /*1410*/  @P0 SHF.R.U32.HI R13, RZ, R3, R6 ;  /* 0x00000003ff0d0219 */ /* 0x000fe20000011606 */
[----:B------:R-:W-:-:S04]  /*1420*/  IMAD R16, R16, R9, RZ ;  /* 0x0000000910107224 */ /* 0x000fc800078e02ff */
[----:B------:R-:W-:Y:S01]  /*1430*/  IMAD R6, R13, R9, RZ ;  /* 0x000000090d067224 */ /* 0x000fe200078e02ff */
[----:B------:R-:W-:-:S04]  /*1440*/  ISETP.GE.AND P1, PT, R5, R16, PT ;  /* 0x000000100500720c */ /* 0x000fc80003f26270 */
[----:B------:R-:W-:Y:S01]  /*1450*/  ISETP.GE.OR P1, PT, R21, R6, P1 ;  /* 0x000000061500720c */ /* 0x000fe20000f26670 */
[----:B------:R-:W-:-:S05]  /*1460*/  IMAD.HI.U32 R6, R5, R2, RZ ;  /* 0x0000000205067227 */ /* 0x000fca00078e00ff */
[----:B------:R-:W-:-:S04]  /*1470*/  SHF.R.U32.HI R6, RZ, R3, R6 ;  /* 0x00000003ff067219 */ /* 0x000fc80000011606 */
[----:B------:R-:W-:-:S03]  /*1480*/  SEL R6, R5, R6, !P0 ;  /* 0x0000000605067207 */ /* 0x000fc60004000000 */
[----:B------:R-:W-:Y:S01]  /*1490*/  @!P1 IMAD.HI.U32 R12, R21, R2, RZ ;  /* 0x00000002150c9227 */ /* 0x000fe200078e00ff */
[----:B------:R-:W-:-:S04]  /*14a0*/  IADD3 R2, PT, PT, -R6, RZ, RZ ;  /* 0x000000ff06027210 */ /* 0x000fc80007ffe1ff */
[----:B------:R-:W-:Y:S01]  /*14b0*/  @!P1 SHF.R.U32.HI R12, RZ, R3, R12 ;  /* 0x00000003ff0c9219 */ /* 0x000fe2000001160c */
[----:B------:R-:W-:-:S03]  /*14c0*/  IMAD R2, R9, R2, R5 ;  /* 0x0000000209027224 */ /* 0x000fc600078e0205 */
[----:B------:R-:W-:-:S05]  /*14d0*/  @!P1 SEL R3, R21, R12, !P0 ;  /* 0x0000000c15039207 */ /* 0x000fca0004000000 */
[--C-:B------:R-:W-:Y:S02]  /*14e0*/  @!P1 IMAD.IADD R6, R6, 0x1, -R3.reuse ;  /* 0x0000000106069824 */ /* 0x100fe400078e0a03 */
[----:B------:R-:W-:Y:S01]  /*14f0*/  @!P1 IMAD R3, R2, R13, R3 ;  /* 0x0000000d02039224 */ /* 0x000fe200078e0203 */
[----:B------:R-:W-:Y:S01]  /*1500*/  IADD3 R2, PT, PT, -R21, RZ, RZ ;  /* 0x000000ff15027210 */ /* 0x000fe20007ffe1ff */
[----:B------:R-:W-:Y:S02]  /*1510*/  @!P1 IMAD R5, R6, R9, R21 ;  /* 0x0000000906059224 */ /* 0x000fe400078e0215 */
[----:B------:R-:W-:Y:S02]  /*1520*/  @!P1 IMAD.MOV.U32 R21, RZ, RZ, R3 ;  /* 0x000000ffff159224 */ /* 0x000fe400078e0003 */
[----:B------:R-:W-:Y:S02]  /*1530*/  IMAD R2, R14, R2, R11 ;  /* 0x000000020e027224 */ /* 0x000fe400078e020b */
[----:B------:R-:W-:-:S02]  /*1540*/  IMAD R20, R5, R4, R7 ;  /* 0x0000000405147224 */ /* 0x000fc400078e0207 */
[----:B------:R-:W-:Y:S02]  /*1550*/  IMAD R21, R21, R14, R2 ;  /* 0x0000000e15157224 */ /* 0x000fe400078e0202 */
.L_x_19:
[----:B------:R-:W-:Y:S05]  /*1560*/  BRA.U UP3, `(.L_x_20) ;  /* 0x0000000103407547 */ /* 0x000fea000b800000 */
[----:B------:R-:W1:Y:S08]  /*1570*/  LDC.64 R4, c[0x0][0xb10] ;  /* 0x0002c400ff047b82 */ /* 0x000e700000000a00 */
[----:B------:R-:W2:Y:S08]  /*1580*/  LDC.64 R2, c[0x0][0xb18] ;  /* 0x0002c600ff027b82 */ /* 0x000eb00000000a00 */
[----:B------:R-:W3:Y:S08]  /*1590*/  LDC R6, c[0x0][0xb20] ;  /* 0x0002c800ff067b82 */ /* 0x000ef00000000800 */
[----:B------:R-:W4:Y:S01]  /*15a0*/  LDC R12, c[0x0][0xb0c] ;  /* 0x0002c300ff0c7b82 */ /* 0x000f220000000800 */
[----:B-1----:R-:W-:-:S05]  /*15b0*/  IMAD.HI.U32 R4, R21, R4, RZ ;  /* 0x0000000415047227 */ /* 0x002fca00078e00ff */
[----:B------:R-:W-:Y:S01]  /*15c0*/  SHF.R.U32.HI R4, RZ, R5, R4 ;  /* 0x00000005ff047219 */ /* 0x000fe20000011604 */
[----:B--2---:R-:W-:Y:S01]  /*15d0*/  IMAD.HI.U32 R3, R20, R3, RZ ;  /* 0x0000000314037227 */ /* 0x004fe200078e00ff */
[----:B------:R-:W-:-:S04]  /*15e0*/  ISETP.NE.AND P0, PT, R2, 0x1, PT ;  /* 0x000000010200780c */ /* 0x000fc80003f05270 */
[----:B---3--:R-:W-:-:S04]  /*15f0*/  SHF.R.U32.HI R3, RZ, R6, R3 ;  /* 0x00000006ff037219 */ /* 0x008fc80000011603 */
[----:B------:R-:W-:Y:S02]  /*1600*/  SEL R3, R20, R3, !P0 ;  /* 0x0000000314037207 */ /* 0x000fe40004000000 */
[----:B----4-:R-:W-:-:S04]  /*1610*/  ISETP.NE.AND P1, PT, R12, 0x1, PT ;  /* 0x000000010c00780c */ /* 0x010fc80003f25270 */
[----:B------:R-:W-:-:S05]  /*1620*/  SEL R6, R21, R4, !P1 ;  /* 0x0000000415067207 */ /* 0x000fca0004800000 */
[----:B------:R-:W-:Y:S02]  /*1630*/  IMAD.IADD R4, R3, 0x1, -R6 ;  /* 0x0000000103047824 */ /* 0x000fe400078e0a06 */
[----:B------:R-:W-:Y:S02]  /*1640*/  IMAD.IADD R3, R6, 0x1, -R3 ;  /* 0x0000000106037824 */ /* 0x000fe400078e0a03 */
[----:B------:R-:W-:Y:S02]  /*1650*/  IMAD R21, R4, R12, R21 ;  /* 0x0000000c04157224 */ /* 0x000fe400078e0215 */
[----:B------:R-:W-:Y:S02]  /*1660*/  IMAD R20, R3, R2, R20 ;  /* 0x0000000203147224 */ /* 0x000fe400078e0214 */
.L_x_20:
[----:B------:R-:W-:Y:S05]  /*1670*/  BRA.U !UP1, `(.L_x_21) ;  /* 0x00000001090c7547 */ /* 0x000fea000b800000 */
[----:B------:R-:W-:Y:S01]  /*1680*/  UCGABAR_WAIT ;  /* 0x0000000000007dc7 */ /* 0x000fe20008000000 */
[----:B------:R-:W-:Y:S01]  /*1690*/  CCTL.IVALL ;  /* 0x00000000ff00798f */ /* 0x000fe20002000000 */
[----:B------:R-:W-:Y:S05]  /*16a0*/  BRA `(.L_x_22) ;  /* 0x0000000000047947 */ /* 0x000fea0003800000 */
.L_x_21:
[----:B------:R-:W-:Y:S06]  /*16b0*/  BAR.SYNC.DEFER_BLOCKING 0x0 ;  /* 0x0000000000007b1d */ /* 0x000fec0000010000 */
.L_x_22:
[----:B------:R-:W-:Y:S05]  /*16c0*/  BRA.U UP2, `(.L_x_23) ;  /* 0x0000001502ec7547 */ /* 0x000fea000b800000 */
[----:B------:R-:W1:Y:S01]  /*16d0*/  LDCU UR4, c[0x0][0x38c] ;  /* 0x00007180ff0477ac */ /* 0x000e620008000800 */
[----:B------:R-:W2:Y:S01]  /*16e0*/  LDC R9, c[0x0][0x370] ;  /* 0x0000dc00ff097b82 */ /* 0x000ea20000000800 */
[----:B------:R-:W-:Y:S01]  /*16f0*/  IMAD.SHL.U32 R16, R11, 0x40, RZ ;  /* 0x000000400b107824 */ /* 0x000fe200078e00ff */
[----:B------:R-:W-:Y:S01]  /*1700*/  PLOP3.LUT P1, PT, PT, PT, UP5, 0x80, 0x8 ;  /* 0x000000000008781c */ /* 0x000fe20003f2f058 */
[----:B------:R-:W-:Y:S01]  /*1710*/  HFMA2 R12, -RZ, RZ, 0, 0 ;  /* 0x00000000ff0c7431 */ /* 0x000fe200000001ff */
[----:B------:R-:W-:Y:S01]  /*1720*/  UISETP.NE.AND UP1, UPT, UR10, URZ, UPT ;  /* 0x000000ff0a00728c */ /* 0x000fe2000bf25270 */
[----:B------:R-:W-:Y:S01]  /*1730*/  ISETP.NE.AND P4, PT, R10, RZ, P5 ;  /* 0x000000ff0a00720c */ /* 0x000fe20002f85270 */
[----:B------:R-:W-:Y:S01]  /*1740*/  IMAD.MOV.U32 R15, RZ, RZ, 0x1 ;  /* 0x00000001ff0f7424 */ /* 0x000fe200078e00ff */
[----:B------:R-:W-:Y:S01]  /*1750*/  PLOP3.LUT P1, PT, P1, PT, PT, 0x8, 0x80 ;  /* 0x000000000080781c */ /* 0x000fe20000f2e170 */
[----:B------:R-:W3:Y:S01]  /*1760*/  LDC R0, c[0x0][0x374] ;  /* 0x0000dd00ff007b82 */ /* 0x000ee20000000800 */
[----:B------:R-:W-:Y:S01]  /*1770*/  IMAD.MOV.U32 R14, RZ, RZ, RZ ;  /* 0x000000ffff0e7224 */ /* 0x000fe200078e00ff */
[----:B------:R-:W-:Y:S01]  /*1780*/  MOV R8, 0x1 ;  /* 0x0000000100087802 */ /* 0x000fe20000000f00 */
[----:B------:R-:W-:Y:S01]  /*1790*/  IMAD.MOV.U32 R10, RZ, RZ, RZ ;  /* 0x000000ffff0a7224 */ /* 0x000fe200078e00ff */
[----:B------:R-:W-:Y:S01]  /*17a0*/  LOP3.LUT R16, R16, 0x40, RZ, 0xc0, !PT ;  /* 0x0000004010107812 */ /* 0x000fe200078ec0ff */
[----:B------:R-:W4:Y:S01]  /*17b0*/  LDCU.64 UR14, c[0x0][0x348] ;  /* 0x00006900ff0e77ac */ /* 0x000f220008000a00 */
[----:B-1----:R-:W-:-:S02]  /*17c0*/  UIADD3 UR5, UPT, UPT, UR4, 0x3f, URZ ;  /* 0x0000003f04057890 */ /* 0x002fc4000fffe0ff */
[----:B------:R-:W-:Y:S02]  /*17d0*/  USEL UR22, UR6, 0x2, UP1 ;  /* 0x0000000206167887 */ /* 0x000fe40008800000 */
[----:B------:R-:W-:Y:S01]  /*17e0*/  USHF.R.S32.HI UR7, URZ, 0x1f, UR5 ;  /* 0x0000001fff077899 */ /* 0x000fe20008011405 */
[----:B------:R-:W-:-:S03]  /*17f0*/  UMOV UR23, URZ ;  /* 0x000000ff00177c82 */ /* 0x000fc60008000000 */
[----:B------:R-:W-:Y:S02]  /*1800*/  ULEA.HI UR7, UR7, UR5, URZ, 0x6 ;  /* 0x0000000507077291 */ /* 0x000fe4000f8f30ff */
[----:B------:R-:W-:Y:S02]  /*1810*/  UIADD3 UR5, UPT, UPT, UR4, -0x1, URZ ;  /* 0xffffffff04057890 */ /* 0x000fe4000fffe0ff */
[----:B------:R-:W-:Y:S02]  /*1820*/  USHF.R.S32.HI UR7, URZ, 0x6, UR7 ;  /* 0x00000006ff077899 */ /* 0x000fe40008011407 */
[----:B------:R-:W-:Y:S02]  /*1830*/  UISETP.GE.U32.AND UP2, UPT, UR5, -0x7f, UPT ;  /* 0xffffff810500788c */ /* 0x000fe4000bf46070 */
[----:B------:R-:W-:Y:S02]  /*1840*/  UISETP.LT.U32.AND UP0, UPT, UR7, 0xd, UPT ;  /* 0x0000000d0700788c */ /* 0x000fe4000bf01070 */
[----:B------:R-:W-:-:S02]  /*1850*/  UIADD3 UR4, UPT, UPT, UR4, 0x7e, URZ ;  /* 0x0000007e04047890 */ /* 0x000fc4000fffe0ff */
[----:B------:R-:W-:-:S04]  /*1860*/  USEL UR5, UR7, 0xd, UP0 ;  /* 0x0000000d07057887 */ /* 0x000fc80008000000 */
[----:B------:R-:W-:Y:S02]  /*1870*/  UIADD3 UR21, UPT, UPT, UR5, -0x1, URZ ;  /* 0xffffffff05157890 */ /* 0x000fe4000fffe0ff */
[----:B------:R-:W-:Y:S02]  /*1880*/  @UP2 UIADD3 UR21, UPT, UPT, UR5, URZ, URZ ;  /* 0x000000ff05152290 */ /* 0x000fe4000fffe0ff */
[----:B------:R-:W-:Y:S02]  /*1890*/  UIADD3 UR24, UPT, UPT, UR7, -UR5, URZ ;  /* 0x8000000507187290 */ /* 0x000fe4000fffe0ff */
[----:B------:R-:W-:Y:S02]  /*18a0*/  UIADD3 UR13, UPT, UPT, UR21, 0x1, URZ ;  /* 0x00000001150d7890 */ /* 0x000fe4000fffe0ff */
[----:B--2-4-:R-:W-:-:S12]  /*18b0*/  UIADD3 UR21, UPT, UPT, -UR21, URZ, URZ ;  /* 0x000000ff15157290 */ /* 0x014fd8000fffe1ff */
.L_x_43:
[----:B------:R-:W-:Y:S01]  /*18c0*/  UISETP.NE.AND UP0, UPT, UR37, URZ, UPT ;  /* 0x000000ff2500728c */ /* 0x000fe2000bf05270 */
[----:B------:R-:W1:Y:S08]  /*18d0*/  S2UR UR37, SR_CgaCtaId ;  /* 0x00000000002579c3 */ /* 0x000e700000008800 */
[----:B------:R-:W-:Y:S05]  /*18e0*/  BRA.U UP0, `(.L_x_24) ;  /* 0x0000000100347547 */ /* 0x000fea000b800000 */
[----:B------:R-:W2:Y:S01]  /*18f0*/  S2R R2, SR_CgaCtaId ;  /* 0x0000000000027919 */ /* 0x000ea20000008800 */
[----:B------:R-:W-:-:S04]  /*1900*/  MOV R3, 0x400 ;  /* 0x0000040000037802 */ /* 0x000fc80000000f00 */
[----:B--2---:R-:W-:Y:S02]  /*1910*/  LEA R3, R2, R3, 0x18 ;  /* 0x0000000302037211 */ /* 0x004fe400078ec0ff */
[----:B------:R-:W-:-:S03]  /*1920*/  SHF.L.U32 R2, R8, 0x1f, RZ ;  /* 0x0000001f08027819 */ /* 0x000fc600000006ff */
[----:B------:R-:W-:-:S04]  /*1930*/  IMAD R3, R10, 0x8, R3 ;  /* 0x000000080a037824 */ /* 0x000fc800078e0203 */
[----:B------:R-:W2:Y:S02]  /*1940*/  SYNCS.PHASECHK.TRANS64.TRYWAIT P0, [R3+URZ+0x190], R2 ;  /* 0x00019002030075a7 */ /* 0x000ea400080011ff */
[----:B--2---:R-:W-:Y:S05]  /*1950*/  @!P0 BRA `(.L_x_25) ;  /* 0x0000007400448947 */ /* 0x004fea0003800000 */
.L_x_159:
[----:B------:R-:W-:Y:S01]  /*1960*/  VIADD R10, R10, 0x1 ;  /* 0x000000010a0a7836 */ /* 0x000fe20000000000 */
[----:B------:R2:W-:Y:S04]  /*1970*/  SYNCS.ARRIVE.TRANS64.A1T0 RZ, [R3+URZ+0x180], RZ ;  /* 0x000180ff03ff79a7 */ /* 0x0005e800081000ff */
[----:B------:R-:W-:-:S04]  /*1980*/  ISETP.NE.AND P0, PT, R10, 0x2, PT ;  /* 0x000000020a00780c */ /* 0x000fc80003f05270 */
[----:B------:R-:W-:Y:S02]  /*1990*/  SEL R10, R10, RZ, P0 ;  /* 0x000000ff0a0a7207 */ /* 0x000fe40000000000 */
[----:B--2---:R-:W-:-:S04]  /*19a0*/  SEL R3, RZ, 0x1, P0 ;  /* 0x00000001ff037807 */ /* 0x004fc80000000000 */
[----:B------:R-:W-:-:S07]  /*19b0*/  LOP3.LUT R8, R8, R3, RZ, 0x3c, !PT ;  /* 0x0000000308087212 */ /* 0x000fce00078e3cff */
.L_x_24:
[----:B------:R-:W-:Y:S01]  /*19c0*/  UMOV UR6, 0x400 ;  /* 0x0000040000067882 */ /* 0x000fe20000000000 */
[----:B------:R-:W-:Y:S01]  /*19d0*/  LEA.HI R3, R21, R21, RZ, 0x1 ;  /* 0x0000001515037211 */ /* 0x000fe200078f08ff */
[----:B-1----:R-:W-:Y:S01]  /*19e0*/  ULEA UR6, UR37, UR6, 0x18 ;  /* 0x0000000625067291 */ /* 0x002fe2000f8ec0ff */
[----:B------:R-:W-:Y:S01]  /*19f0*/  SHF.L.U32 R2, R15, 0x1f, RZ ;  /* 0x0000001f0f027819 */ /* 0x000fe200000006ff */
[----:B------:R-:W-:Y:S01]  /*1a00*/  UISETP.GE.U32.AND UP0, UPT, UR4, 0x7f, UPT ;  /* 0x0000007f0400788c */ /* 0x000fe2000bf06070 */
[C---:B------:R-:W-:Y:S01]  /*1a10*/  R2UR UR9, R16.reuse ;  /* 0x00000000100972ca */ /* 0x040fe200000e0000 */
[----:B------:R-:W-:Y:S01]  /*1a20*/  ULEA UR8, UR23, UR6, 0x3 ;  /* 0x0000000617087291 */ /* 0x000fe2000f8e18ff */
[----:B------:R-:W-:Y:S01]  /*1a30*/  IMAD.SHL.U32 R3, R3, 0x40, RZ ;  /* 0x0000004003037824 */ /* 0x000fe200078e00ff */
[----:B------:R-:W-:Y:S01]  /*1a40*/  R2UR UR11, R16 ;  /* 0x00000000100b72ca */ /* 0x000fe200000e0000 */
[----:B------:R-:W-:-:S03]  /*1a50*/  UMOV UR25, URZ ;  /* 0x000000ff00197c82 */ /* 0x000fc60008000000 */
[----:B------:R-:W-:-:S03]  /*1a60*/  R2UR UR35, R3 ;  /* 0x00000000032372ca */ /* 0x000fc600000e0000 */
[----:B------:R1:W2:Y:S01]  /*1a70*/  SYNCS.PHASECHK.TRANS64.TRYWAIT P0, [UR8+0x68], R2 ;  /* 0x00006802ff0075a7 */ /* 0x0002a20008001108 */
[----:B------:R-:W-:-:S09]  /*1a80*/  R2UR UR8, R20 ;  /* 0x00000000140872ca */ /* 0x000fd200000e0000 */
[----:B------:R-:W-:-:S04]  /*1a90*/  ULOP3.LUT UR35, UR9, 0xffffff80, UR35, 0xf8, !UPT ;  /* 0xffffff8009237892 */ /* 0x000fc8000f8ef823 */
[----:B------:R-:W-:Y:S01]  /*1aa0*/  ULEA UR11, UR8, UR11, 0x7 ;  /* 0x0000000b080b7291 */ /* 0x000fe2000f8e38ff */
[----:B------:R-:W-:Y:S11]  /*1ab0*/  BRA.U !UP0, `(.L_x_26) ;  /* 0x0000000108bc7547 */ /* 0x000ff6000b800000 */
[----:B------:R-:W-:Y:S01]  /*1ac0*/  UMOV UR16, UR21 ;  /* 0x0000001500107c82 */ /* 0x000fe20008000000 */
[----:B------:R-:W-:Y:S01]  /*1ad0*/  UMOV UR17, UR23 ;  /* 0x0000001700117c82 */ /* 0x000fe20008000000 */
[----:B------:R-:W-:-:S05]  /*1ae0*/  UMOV UR34, URZ ;  /* 0x000000ff00227c82 */ /* 0x000fca0008000000 */
.L_x_32:
[----:B------:R-:W-:Y:S01]  /*1af0*/  ULEA UR33, UR17, UR6, 0x3 ;  /* 0x0000000611217291 */ /* 0x000fe2000f8e18ff */
[----:B------:R-:W-:Y:S01]  /*1b00*/  @P5 MOV R3, 0x8000 ;  /* 0x0000800000035802 */ /* 0x000fe20000000f00 */
[----:B-12-4-:R-:W-:Y:S10]  /*1b10*/  @P0 BRA `(.L_x_27) ;  /* 0x00000000000c0947 */ /* 0x016ff40003800000 */
[----:B------:R-:W-:-:S04]  /*1b20*/  SHF.L.U32 R5, R15, 0x1f, RZ ;  /* 0x0000001f0f057819 */ /* 0x000fc800000006ff */
[----:B------:R-:W2:Y:S02]  /*1b30*/  SYNCS.PHASECHK.TRANS64.TRYWAIT P0, [UR33+0x68], R5 ;  /* 0x00006805ff0075a7 */ /* 0x000ea40008001121 */
[----:B--2---:R-:W-:Y:S05]  /*1b40*/  @!P0 BRA `(.L_x_28) ;  /* 0x0000007000dc8947 */ /* 0x004fea0003800000 */
.L_x_27:
[----:B------:R2:W-:Y:S01]  /*1b50*/  @P5 SYNCS.ARRIVE.TRANS64 RZ, [UR33], R3 ;  /* 0x00000003ffff59a7 */ /* 0x0005e20008000021 */
[----:B------:R-:W-:Y:S02]  /*1b60*/  ULOP3.LUT UR8, UR22, 0x2, URZ, 0xfc, !UPT ;  /* 0x0000000216087892 */ /* 0x000fe4000f8efcff */
[----:B------:R-:W-:Y:S02]  /*1b70*/  UIADD3 UR16, UPT, UPT, UR16, 0x1, URZ ;  /* 0x0000000110107890 */ /* 0x000fe4000fffe0ff */
[----:B------:R-:W-:Y:S02]  /*1b80*/  UISETP.NE.AND UP0, UPT, UR8, 0x2, UPT ;  /* 0x000000020800788c */ /* 0x000fe4000bf05270 */
[----:B------:R-:W-:-:S07]  /*1b90*/  UISETP.NE.AND UP2, UPT, UR16, 0x1, UPT ;  /* 0x000000011000788c */ /* 0x000fce000bf45270 */
[----:B------:R-:W-:Y:S05]  /*1ba0*/  BRA.U UP0, `(.L_x_29) ;  /* 0x0000000100047547 */ /* 0x000fea000b800000 */
[----:B------:R-:W-:Y:S05]  /*1bb0*/  BPT.TRAP 0x1 ;  /* 0x000000040000795c */ /* 0x000fea0000300000 */
.L_x_29:
[----:B------:R-:W-:Y:S04]  /*1bc0*/  BSSY.RECONVERGENT B0, `(.L_x_30) ;  /* 0x0000003000007945 */ /* 0x000fe80003800200 */
[----:B------:R-:W-:Y:S05]  /*1bd0*/  @!P4 BRA `(.L_x_31) ;  /* 0x000000000004c947 */ /* 0x000fea0003800000 */
[----:B------:R-:W-:Y:S05]  /*1be0*/  BPT.TRAP 0x1 ;  /* 0x000000040000795c */ /* 0x000fea0000300000 */
.L_x_31:
[----:B------:R-:W-:Y:S05]  /*1bf0*/  BSYNC.RECONVERGENT B0 ;  /* 0x0000000000007941 */ /* 0x000fea0003800200 */
.L_x_30:
[----:B------:R-:W-:Y:S02]  /*1c00*/  UIADD3 UR23, UPT, UPT, UR17, 0x1, URZ ;  /* 0x0000000111177890 */ /* 0x000fe4000fffe0ff */
[----:B------:R-:W-:Y:S02]  /*1c10*/  UIADD3 UR28, UP1, UPT, UR14, 0x80, URZ ;  /* 0x000000800e1c7890 */ /* 0x000fe4000ff3e0ff */
[----:B------:R-:W-:Y:S02]  /*1c20*/  UISETP.NE.AND UP0, UPT, UR23, 0xd, UPT ;  /* 0x0000000d1700788c */ /* 0x000fe4000bf05270 */
[----:B------:R-:W-:Y:S02]  /*1c30*/  ULOP3.LUT UR33, UR33, 0xfefffff8, URZ, 0xc0, !UPT ;  /* 0xfefffff821217892 */ /* 0x000fe4000f8ec0ff */
[----:B------:R-:W-:Y:S02]  /*1c40*/  USEL UR9, URZ, 0x1, UP0 ;  /* 0x00000001ff097887 */ /* 0x000fe40008000000 */
[----:B------:R-:W-:-:S02]  /*1c50*/  USEL UR23, UR23, URZ, UP0 ;  /* 0x000000ff17177287 */ /* 0x000fc40008000000 */
[----:B------:R-:W-:Y:S02]  /*1c60*/  UIADD3 UR26, UP0, UPT, UR14, 0x180, URZ ;  /* 0x000001800e1a7890 */ /* 0x000fe4000ff1e0ff */
[----:B------:R-:W-:Y:S01]  /*1c70*/  ULEA UR8, UR23, UR6, 0x3 ;  /* 0x0000000617087291 */ /* 0x000fe2000f8e18ff */
[----:B------:R-:W-:Y:S01]  /*1c80*/  LOP3.LUT R15, R15, UR9, RZ, 0x3c, !PT ;  /* 0x000000090f0f7c12 */ /* 0x000fe2000f8e3cff */
[----:B------:R-:W-:Y:S02]  /*1c90*/  UIADD3.X UR29, UPT, UPT, URZ, UR15, URZ, UP1, !UPT ;  /* 0x0000000fff1d7290 */ /* 0x000fe40008ffe4ff */
[----:B------:R-:W-:Y:S01]  /*1ca0*/  UIADD3.X UR27, UPT, UPT, URZ, UR15, URZ, UP0, !UPT ;  /* 0x0000000fff1b7290 */ /* 0x000fe200087fe4ff */
[----:B-1----:R-:W-:Y:S01]  /*1cb0*/  SHF.L.U32 R2, R15, 0x1f, RZ ;  /* 0x0000001f0f027819 */ /* 0x002fe200000006ff */
[----:B------:R-:W-:Y:S01]  /*1cc0*/  UMOV UR18, 0x0 ;  /* 0x0000000000127882 */ /* 0x000fe20000000000 */
[----:B------:R-:W-:Y:S01]  /*1cd0*/  UMOV UR19, 0x10000000 ;  /* 0x1000000000137882 */ /* 0x000fe20000000000 */
[----:B------:R-:W-:Y:S01]  /*1ce0*/  UMOV UR10, UR34 ;  /* 0x00000022000a7c82 */ /* 0x000fe20008000000 */
[----:B------:R4:W1:Y:S01]  /*1cf0*/  SYNCS.PHASECHK.TRANS64.TRYWAIT P0, [UR8+0x68], R2 ;  /* 0x00006802ff0075a7 */ /* 0x0008620008001108 */
[----:B------:R-:W-:Y:S01]  /*1d00*/  ULEA UR8, UR17, UR6, 0xd ;  /* 0x0000000611087291 */ /* 0x000fe2000f8e68ff */
[----:B------:R-:W-:Y:S01]  /*1d10*/  UMOV UR12, UR36 ;  /* 0x00000024000c7c82 */ /* 0x000fe20008000000 */
[----:B------:R-:W-:-:S02]  /*1d20*/  UMOV UR9, UR33 ;  /* 0x0000002100097c82 */ /* 0x000fc40008000000 */
[----:B------:R-:W-:Y:S02]  /*1d30*/  UIADD3 UR32, UPT, UPT, UR8, 0x4300, URZ ;  /* 0x0000430008207890 */ /* 0x000fe4000fffe0ff */
[----:B------:R-:W-:Y:S01]  /*1d40*/  UIADD3 UR8, UPT, UPT, UR8, 0x1e300, URZ ;  /* 0x0001e30008087890 */ /* 0x000fe2000fffe0ff */
[----:B------:R-:W-:Y:S01]  /*1d50*/  UMOV UR25, UR13 ;  /* 0x0000000d00197c82 */ /* 0x000fe20008000000 */
[----:B------:R-:W-:-:S05]  /*1d60*/  UMOV UR17, UR23 ;  /* 0x0000001700117c82 */ /* 0x000fca0008000000 */
[----:B------:R2:W-:Y:S02]  /*1d70*/  UTMALDG.3D.2CTA [UR32], [UR28], desc[UR18] ;  /* 0x000012201c0075b4 */ /* 0x0005e40008211000 */
[----:B------:R4:W-:Y:S01]  /*1d80*/  UTMALDG.3D.2CTA [UR8], [UR26], desc[UR18] ;  /* 0x000012081a0075b4 */ /* 0x0009e20008211000 */
[----:B--2---:R-:W-:Y:S01]  /*1d90*/  UIADD3 UR34, UPT, UPT, UR34, 0x40, URZ ;  /* 0x0000004022227890 */ /* 0x004fe2000fffe0ff */
[----:B------:R-:W-:Y:S11]  /*1da0*/  BRA.U UP2, `(.L_x_32) ;  /* 0xfffffffd02507547 */ /* 0x000ff6000b83ffff */
.L_x_26:
[----:B----4-:R-:W-:Y:S01]  /*1db0*/  ULEA UR8, UR23, UR6, 0x3 ;  /* 0x0000000617087291 */ /* 0x010fe2000f8e18ff */
[----:B-1----:R-:W-:Y:S01]  /*1dc0*/  SHF.L.U32 R2, R15, 0x1f, RZ ;  /* 0x0000001f0f027819 */ /* 0x002fe200000006ff */
[----:B------:R-:W-:Y:S01]  /*1dd0*/  @!P1 SYNCS.ARRIVE.TRANS64.A1T0 RZ, [UR6+0x118], RZ ;  /* 0x000118ffffff99a7 */ /* 0x000fe20008100006 */
[----:B------:R-:W-:-:S06]  /*1de0*/  UISETP.GT.AND UP0, UPT, UR7, UR5, UPT ;  /* 0x000000050700728c */ /* 0x000fcc000bf04270 */
[----:B--2---:R1:W2:Y:S03]  /*1df0*/  SYNCS.PHASECHK.TRANS64.TRYWAIT P0, [UR8+0x68], R2 ;  /* 0x00006802ff0075a7 */ /* 0x0042a60008001108 */
[----:B------:R-:W-:Y:S05]  /*1e00*/  BRA.U !UP0, `(.L_x_33) ;  /* 0x0000000108bc7547 */ /* 0x000fea000b800000 */
[----:B------:R-:W-:Y:S01]  /*1e10*/  UIADD3 UR26, UPT, UPT, UR24, UR25, URZ ;  /* 0x00000019181a7290 */ /* 0x000fe2000fffe0ff */
[----:B------:R-:W-:-:S11]  /*1e20*/  UMOV UR27, UR23 ;  /* 0x00000017001b7c82 */ /* 0x000fd60008000000 */
.L_x_39:
[----:B------:R-:W-:Y:S01]  /*1e30*/  ULEA UR17, UR27, UR6, 0x3 ;  /* 0x000000061b117291 */ /* 0x000fe2000f8e18ff */
[----:B--2---:R-:W-:Y:S01]  /*1e40*/  @P5 MOV R3, 0x8000 ;  /* 0x0000800000035802 */ /* 0x004fe20000000f00 */
[----:B-12---:R-:W-:Y:S10]  /*1e50*/  @P0 BRA `(.L_x_34) ;  /* 0x00000000000c0947 */ /* 0x006ff40003800000 */
[----:B------:R-:W-:-:S04]  /*1e60*/  SHF.L.U32 R5, R15, 0x1f, RZ ;  /* 0x0000001f0f057819 */ /* 0x000fc800000006ff */
[----:B------:R-:W2:Y:S02]  /*1e70*/  SYNCS.PHASECHK.TRANS64.TRYWAIT P0, [UR17+0x68], R5 ;  /* 0x00006805ff0075a7 */ /* 0x000ea40008001111 */
[----:B--2---:R-:W-:Y:S05]  /*1e80*/  @!P0 BRA `(.L_x_35) ;  /* 0x0000007000248947 */ /* 0x004fea0003800000 */
.L_x_34:
[----:B------:R2:W-:Y:S01]  /*1e90*/  @P5 SYNCS.ARRIVE.TRANS64 RZ, [UR17], R3 ;  /* 0x00000003ffff59a7 */ /* 0x0005e20008000011 */
[----:B------:R-:W-:-:S04]  /*1ea0*/  ULOP3.LUT UR8, UR22, 0x2, URZ, 0xfc, !UPT ;  /* 0x0000000216087892 */ /* 0x000fc8000f8efcff */
[----:B------:R-:W-:-:S09]  /*1eb0*/  UISETP.NE.AND UP0, UPT, UR8, 0x2, UPT ;  /* 0x000000020800788c */ /* 0x000fd2000bf05270 */
[----:B------:R-:W-:Y:S05]  /*1ec0*/  BRA.U UP0, `(.L_x_36) ;  /* 0x0000000100047547 */ /* 0x000fea000b800000 */
[----:B------:R-:W-:Y:S05]  /*1ed0*/  BPT.TRAP 0x1 ;  /* 0x000000040000795c */ /* 0x000fea0000300000 */
.L_x_36:
[----:B------:R-:W-:Y:S04]  /*1ee0*/  BSSY.RECONVERGENT B0, `(.L_x_37) ;  /* 0x0000003000007945 */ /* 0x000fe80003800200 */
[----:B------:R-:W-:Y:S05]  /*1ef0*/  @!P4 BRA `(.L_x_38) ;  /* 0x000000000004c947 */ /* 0x000fea0003800000 */
[----:B------:R-:W-:Y:S05]  /*1f00*/  BPT.TRAP 0x1 ;  /* 0x000000040000795c */ /* 0x000fea0000300000 */
.L_x_38:
[----:B------:R-:W-:Y:S05]  /*1f10*/  BSYNC.RECONVERGENT B0 ;  /* 0x0000000000007941 */ /* 0x000fea0003800200 */
.L_x_37:
[----:B------:R-:W-:Y:S02]  /*1f20*/  UIADD3 UR23, UPT, UPT, UR27, 0x1, URZ ;  /* 0x000000011b177890 */ /* 0x000fe4000fffe0ff */
[----:B------:R-:W-:Y:S02]  /*1f30*/  UIADD3 UR32, UP1, UPT, UR14, 0x80, URZ ;  /* 0x000000800e207890 */ /* 0x000fe4000ff3e0ff */
[----:B------:R-:W-:Y:S02]  /*1f40*/  UISETP.NE.AND UP0, UPT, UR23, 0xd, UPT ;  /* 0x0000000d1700788c */ /* 0x000fe4000bf05270 */
[----:B------:R-:W-:Y:S02]  /*1f50*/  USHF.L.U32 UR18, UR25, 0x6, URZ ;  /* 0x0000000619127899 */ /* 0x000fe400080006ff */
[----:B------:R-:W-:Y:S02]  /*1f60*/  USEL UR9, URZ, 0x1, UP0 ;  /* 0x00000001ff097887 */ /* 0x000fe40008000000 */
[----:B------:R-:W-:-:S02]  /*1f70*/  USEL UR23, UR23, URZ, UP0 ;  /* 0x000000ff17177287 */ /* 0x000fc40008000000 */
[----:B------:R-:W-:Y:S02]  /*1f80*/  UIADD3 UR30, UP0, UPT, UR14, 0x180, URZ ;  /* 0x000001800e1e7890 */ /* 0x000fe4000ff1e0ff */
[----:B------:R-:W-:Y:S01]  /*1f90*/  ULEA UR8, UR23, UR6, 0x3 ;  /* 0x0000000617087291 */ /* 0x000fe2000f8e18ff */
[----:B------:R-:W-:Y:S01]  /*1fa0*/  LOP3.LUT R15, R15, UR9, RZ, 0x3c, !PT ;  /* 0x000000090f0f7c12 */ /* 0x000fe2000f8e3cff */
[----:B------:R-:W-:Y:S02]  /*1fb0*/  ULOP3.LUT UR17, UR17, 0xfefffff8, URZ, 0xc0, !UPT ;  /* 0xfefffff811117892 */ /* 0x000fe4000f8ec0ff */
[----:B------:R-:W-:Y:S01]  /*1fc0*/  UIADD3.X UR33, UPT, UPT, URZ, UR15, URZ, UP1, !UPT ;  /* 0x0000000fff217290 */ /* 0x000fe20008ffe4ff */
[----:B-1----:R-:W-:Y:S01]  /*1fd0*/  SHF.L.U32 R2, R15, 0x1f, RZ ;  /* 0x0000001f0f027819 */ /* 0x002fe200000006ff */
[----:B------:R-:W-:Y:S01]  /*1fe0*/  UIADD3.X UR31, UPT, UPT, URZ, UR15, URZ, UP0, !UPT ;  /* 0x0000000fff1f7290 */ /* 0x000fe200087fe4ff */
[----:B------:R-:W-:Y:S02]  /*1ff0*/  UMOV UR28, 0x0 ;  /* 0x00000000001c7882 */ /* 0x000fe40000000000 */
[----:B------:R4:W1:Y:S01]  /*2000*/  SYNCS.PHASECHK.TRANS64.TRYWAIT P0, [UR8+0x68], R2 ;  /* 0x00006802ff0075a7 */ /* 0x0008620008001108 */
[----:B------:R-:W-:Y:S01]  /*2010*/  ULEA UR8, UR27, UR6, 0xd ;  /* 0x000000061b087291 */ /* 0x000fe2000f8e68ff */
[----:B------:R-:W-:Y:S01]  /*2020*/  UMOV UR29, 0x10000000 ;  /* 0x10000000001d7882 */ /* 0x000fe20000000000 */
[----:B------:R-:W-:-:S02]  /*2030*/  UMOV UR19, UR35 ;  /* 0x0000002300137c82 */ /* 0x000fc40008000000 */
[----:B------:R-:W-:Y:S02]  /*2040*/  UIADD3 UR16, UPT, UPT, UR8, 0x4300, URZ ;  /* 0x0000430008107890 */ /* 0x000fe4000fffe0ff */
[----:B------:R-:W-:Y:S01]  /*2050*/  UIADD3 UR8, UPT, UPT, UR8, 0x1e300, URZ ;  /* 0x0001e30008087890 */ /* 0x000fe2000fffe0ff */
[----:B------:R-:W-:Y:S01]  /*2060*/  UMOV UR20, UR36 ;  /* 0x0000002400147c82 */ /* 0x000fe20008000000 */
[----:B------:R-:W-:Y:S01]  /*2070*/  UMOV UR12, UR36 ;  /* 0x00000024000c7c82 */ /* 0x000fe20008000000 */
[----:B------:R-:W-:Y:S01]  /*2080*/  UMOV UR9, UR17 ;  /* 0x0000001100097c82 */ /* 0x000fe20008000000 */
[----:B------:R-:W-:Y:S01]  /*2090*/  UMOV UR10, UR18 ;  /* 0x00000012000a7c82 */ /* 0x000fe20008000000 */
[----:B------:R-:W-:Y:S02]  /*20a0*/  UIADD3 UR25, UPT, UPT, UR25, 0x1, URZ ;  /* 0x0000000119197890 */ /* 0x000fe4000fffe0ff */
[----:B------:R4:W-:Y:S01]  /*20b0*/  UTMALDG.3D.2CTA [UR16], [UR32], desc[UR28] ;  /* 0x00001c10200075b4 */ /* 0x0009e20008211000 */
[----:B------:R-:W-:Y:S01]  /*20c0*/  UMOV UR27, UR23 ;  /* 0x00000017001b7c82 */ /* 0x000fe20008000000 */
[----:B------:R-:W-:Y:S01]  /*20d0*/  UISETP.NE.AND UP0, UPT, UR25, UR26, UPT ;  /* 0x0000001a1900728c */ /* 0x000fe2000bf05270 */
[----:B------:R4:W-:Y:S08]  /*20e0*/  UTMALDG.3D.2CTA [UR8], [UR30], desc[UR28] ;  /* 0x00001c081e0075b4 */ /* 0x0009f00008211000 */
[----:B----4-:R-:W-:Y:S05]  /*20f0*/  BRA.U UP0, `(.L_x_39) ;  /* 0xfffffffd004c7547 */ /* 0x010fea000b83ffff */
.L_x_33:
[----:B-1----:R-:W-:Y:S01]  /*2100*/  LEA R2, R14, UR6, 0x3 ;  /* 0x000000060e027c11 */ /* 0x002fe2000f8e18ff */
[----:B------:R-:W-:Y:S01]  /*2110*/  NOP ;  /* 0x0000000000007918 */ /* 0x000fe20000000000 */
[----:B--2---:R-:W-:Y:S02]  /*2120*/  SHF.L.U32 R3, R12, 0x1f, RZ ;  /* 0x0000001f0c037819 */ /* 0x004fe400000006ff */
[----:B------:R-:W-:Y:S02]  /*2130*/  LEA R4, R14, UR6, 0x4 ;  /* 0x000000060e047c11 */ /* 0x000fe4000f8e20ff */
[----:B------:R-:W1:Y:S02]  /*2140*/  SYNCS.PHASECHK.TRANS64.TRYWAIT P0, [R2+URZ+0x120], R3 ;  /* 0x00012003020075a7 */ /* 0x000e6400080011ff */
[----:B-1----:R-:W-:Y:S05]  /*2150*/  @!P0 BRA `(.L_x_40) ;  /* 0x0000006c00888947 */ /* 0x002fea0003800000 */
.L_x_162:
[----:B------:R-:W2:Y:S01]  /*2160*/  LDS.128 R4, [R4+0x1b0] ;  /* 0x0001b00004047984 */ /* 0x000ea20000000c00 */
[----:B------:R-:W-:Y:S01]  /*2170*/  ISETP.GE.AND P0, PT, R26, 0x1, PT ;  /* 0x000000011a00780c */ /* 0x000fe20003f06270 */
[----:B-1----:R-:W-:Y:S01]  /*2180*/  VIADD R2, R2, 0x130 ;  /* 0x0000013002027836 */ /* 0x002fe20000000000 */
[----:B------:R-:W-:Y:S01]  /*2190*/  @!PT LDS RZ, [RZ] ;  /* 0x00000000fffff984 */ /* 0x000fe20000000800 */
[----:B------:R-:W-:Y:S01]  /*21a0*/  @!PT LDS RZ, [RZ] ;  /* 0x00000000fffff984 */ /* 0x000fe20000000800 */
[----:B------:R-:W-:Y:S01]  /*21b0*/  @!PT LDS RZ, [RZ] ;  /* 0x00000000fffff984 */ /* 0x000fe20000000800 */
[----:B------:R-:W-:Y:S01]  /*21c0*/  @!PT LDS RZ, [RZ] ;  /* 0x00000000fffff984 */ /* 0x000fe20000000800 */
[----:B------:R1:W-:Y:S06]  /*21d0*/  MEMBAR.ALL.CTA ;  /* 0x0000000000007992 */ /* 0x0003ec0000008000 */
[----:B-1----:R-:W1:Y:S01]  /*21e0*/  FENCE.VIEW.ASYNC.S ;  /* 0x00000000000073c6 */ /* 0x002e620000000000 */
[----:B------:R-:W-:-:S04]  /*21f0*/  PRMT R2, RZ, 0x654, R2 ;  /* 0x00000654ff027816 */ /* 0x000fc80000000002 */
[----:B-1----:R1:W-:Y:S01]  /*2200*/  SYNCS.ARRIVE.TRANS64.RED.A1T0 RZ, [R2+URZ], RZ ;  /* 0x000000ff02ff79a7 */ /* 0x0023e200081004ff */
[----:B--2---:R-:W-:-:S13]  /*2210*/  LOP3.LUT P2, RZ, R6, 0x1, RZ, 0xc0, !PT ;  /* 0x0000000106ff7812 */ /* 0x004fda000784c0ff */
[----:B------:R-:W-:Y:S01]  /*2220*/  @P2 SHF.R.U32.HI R3, RZ, 0x10, R5 ;  /* 0x00000010ff032819 */ /* 0x000fe20000011605 */
[----:B------:R-:W-:Y:S01]  /*2230*/  VOTEU.ANY UP0, P2 ;  /* 0x0000000000ff7886 */ /* 0x000fe20001000100 */
[----:B------:R-:W-:Y:S02]  /*2240*/  @P2 MOV R13, R4 ;  /* 0x00000004000d2202 */ /* 0x000fe40000000f00 */
[----:B------:R-:W-:Y:S02]  /*2250*/  @P2 R2UR.BROADCAST UR8, R3 ;  /* 0x00000000030822ca */ /* 0x000fe400008e0000 */
[----:B------:R-:W-:-:S11]  /*2260*/  @P2 LOP3.LUT R11, R5, 0xffff, RZ, 0xc0, !PT ;  /* 0x0000ffff050b2812 */ /* 0x000fd600078ec0ff */
[----:B------:R-:W-:Y:S01]  /*2270*/  @UP0 UMOV UR36, UR8 ;  /* 0x0000000800240c82 */ /* 0x000fe20008000000 */
[----:B-1----:R-:W-:Y:S05]  /*2280*/  @!P0 BRA `(.L_x_41) ;  /* 0x0000000000b88947 */ /* 0x002fea0003800000 */
[----:B------:R-:W3:Y:S01]  /*2290*/  LDC.64 R4, c[0x0][0xb18] ;  /* 0x0002c600ff047b82 */ /* 0x000ee20000000a00 */
[----:B------:R-:W-:-:S07]  /*22a0*/  ISETP.NE.AND P3, PT, R26, 0x1, PT ;  /* 0x000000011a00780c */ /* 0x000fce0003f65270 */
[----:B------:R-:W1:Y:S08]  /*22b0*/  LDC.64 R6, c[0x0][0xb10] ;  /* 0x0002c400ff067b82 */ /* 0x000e700000000a00 */
[----:B------:R-:W2:Y:S08]  /*22c0*/  LDC R17, c[0x0][0xb20] ;  /* 0x0002c800ff117b82 */ /* 0x000eb00000000800 */
[----:B------:R-:W4:Y:S01]  /*22d0*/  LDC R18, c[0x0][0xb0c] ;  /* 0x0002c300ff127b82 */ /* 0x000f220000000800 */
[----:B---3--:R-:W-:Y:S01]  /*22e0*/  IMAD.HI.U32 R22, R0, R5, RZ ;  /* 0x0000000500167227 */ /* 0x008fe200078e00ff */
[----:B------:R-:W-:-:S06]  /*22f0*/  ISETP.NE.AND P0, PT, R4, 0x1, PT ;  /* 0x000000010400780c */ /* 0x000fcc0003f05270 */
[----:B------:R-:W3:Y:S01]  /*2300*/  LDC.64 R2, c[0x0][0xb28] ;  /* 0x0002ca00ff027b82 */ /* 0x000ee20000000a00 */
[----:B-1----:R-:W-:-:S04]  /*2310*/  IMAD.HI.U32 R20, R9, R6, RZ ;  /* 0x0000000609147227 */ /* 0x002fc800078e00ff */
[----:B------:R-:W-:Y:S01]  /*2320*/  IMAD.HI.U32 R24, R13, R6, RZ ;  /* 0x000000060d187227 */ /* 0x000fe200078e00ff */
[----:B------:R-:W-:Y:S02]  /*2330*/  SHF.R.U32.HI R20, RZ, R7, R20 ;  /* 0x00000007ff147219 */ /* 0x000fe40000011614 */
[----:B--2---:R-:W-:Y:S01]  /*2340*/  SHF.R.U32.HI R19, RZ, R17, R22 ;  /* 0x00000011ff137219 */ /* 0x004fe20000011616 */
[----:B------:R-:W-:Y:S01]  /*2350*/  IMAD.HI.U32 R22, R11, R5, RZ ;  /* 0x000000050b167227 */ /* 0x000fe200078e00ff */
[----:B------:R-:W-:Y:S02]  /*2360*/  SHF.R.U32.HI R24, RZ, R7, R24 ;  /* 0x00000007ff187219 */ /* 0x000fe40000011618 */
[----:B------:R-:W-:Y:S02]  /*2370*/  SEL R19, R0, R19, !P0 ;  /* 0x0000001300137207 */ /* 0x000fe40004000000 */
[----:B------:R-:W-:Y:S02]  /*2380*/  SHF.R.U32.HI R22, RZ, R17, R22 ;  /* 0x00000011ff167219 */ /* 0x000fe40000011616 */
[----:B----4-:R-:W-:-:S02]  /*2390*/  ISETP.NE.AND P1, PT, R18, 0x1, PT ;  /* 0x000000011200780c */ /* 0x010fc40003f25270 */
[----:B------:R-:W-:Y:S02]  /*23a0*/  SEL R5, R11, R22, !P0 ;  /* 0x000000160b057207 */ /* 0x000fe40004000000 */
[----:B------:R-:W-:Y:S02]  /*23b0*/  SEL R21, R9, R20, !P1 ;  /* 0x0000001409157207 */ /* 0x000fe40004800000 */
[----:B------:R-:W-:Y:S01]  /*23c0*/  SEL R7, R13, R24, !P1 ;  /* 0x000000180d077207 */ /* 0x000fe20004800000 */
[----:B---3--:R-:W-:Y:S01]  /*23d0*/  IMAD.HI.U32 R20, R19, R2, RZ ;  /* 0x0000000213147227 */ /* 0x008fe200078e00ff */
[----:B------:R-:W-:-:S03]  /*23e0*/  IADD3 R17, PT, PT, -R5, RZ, RZ ;  /* 0x000000ff05117210 */ /* 0x000fc60007ffe1ff */
        /* <DEDUP_REMOVED lines=11> */
[----:B------:R-:W-:-:S04]  /*24a0*/  @!P0 IMAD.HI.U32 R20, R7, R2, RZ ;  /* 0x0000000207148227 */ /* 0x000fc800078e00ff */
[----:B------:R-:W-:Y:S01]  /*24b0*/  IMAD.MOV R2, RZ, RZ, -R6 ;  /* 0x000000ffff027224 */ /* 0x000fe200078e0a06 */
[----:B------:R-:W-:-:S03]  /*24c0*/  @!P0 SHF.R.U32.HI R20, RZ, R3, R20 ;  /* 0x00000003ff148219 */ /* 0x000fc60000011614 */
[----:B------:R-:W-:Y:S01]  /*24d0*/  IMAD R2, R26, R2, R5 ;  /* 0x000000021a027224 */ /* 0x000fe200078e0205 */
        /* <DEDUP_REMOVED lines=9> */
.L_x_41:
[----:B------:R-:W1:Y:S02]  /*2570*/  LDCU UR8, c[0x0][0xb30] ;  /* 0x00016600ff0877ac */ /* 0x000e640008000800 */
[----:B-1----:R-:W-:-:S09]  /*2580*/  UISETP.NE.AND UP0, UPT, UR8, 0x1, UPT ;  /* 0x000000010800788c */ /* 0x002fd2000bf05270 */
[----:B------:R-:W-:Y:S05]  /*2590*/  BRA.U UP0, `(.L_x_42) ;  /* 0x0000000100407547 */ /* 0x000fea000b800000 */
[----:B------:R-:W1:Y:S08]  /*25a0*/  LDC.64 R4, c[0x0][0xb10] ;  /* 0x0002c400ff047b82 */ /* 0x000e700000000a00 */
[----:B------:R-:W2:Y:S08]  /*25b0*/  LDC.64 R2, c[0x0][0xb18] ;  /* 0x0002c600ff027b82 */ /* 0x000eb00000000a00 */
[----:B------:R-:W4:Y:S08]  /*25c0*/  LDC R6, c[0x0][0xb20] ;  /* 0x0002c800ff067b82 */ /* 0x000f300000000800 */
[----:B------:R-:W3:Y:S01]  /*25d0*/  LDC R18, c[0x0][0xb0c] ;  /* 0x0002c300ff127b82 */ /* 0x000ee20000000800 */
[----:B-1----:R-:W-:-:S05]  /*25e0*/  IMAD.HI.U32 R4, R13, R4, RZ ;  /* 0x000000040d047227 */ /* 0x002fca00078e00ff */
[----:B------:R-:W-:Y:S01]  /*25f0*/  SHF.R.U32.HI R4, RZ, R5, R4 ;  /* 0x00000005ff047219 */ /* 0x000fe20000011604 */
[----:B--2---:R-:W-:Y:S01]  /*2600*/  IMAD.HI.U32 R3, R11, R3, RZ ;  /* 0x000000030b037227 */ /* 0x004fe200078e00ff */
[----:B------:R-:W-:-:S04]  /*2610*/  ISETP.NE.AND P0, PT, R2, 0x1, PT ;  /* 0x000000010200780c */ /* 0x000fc80003f05270 */
[----:B----4-:R-:W-:-:S04]  /*2620*/  SHF.R.U32.HI R6, RZ, R6, R3 ;  /* 0x00000006ff067219 */ /* 0x010fc80000011603 */
[----:B------:R-:W-:Y:S02]  /*2630*/  SEL R3, R11, R6, !P0 ;  /* 0x000000060b037207 */ /* 0x000fe40004000000 */
[----:B---3--:R-:W-:-:S04]  /*2640*/  ISETP.NE.AND P1, PT, R18, 0x1, PT ;  /* 0x000000011200780c */ /* 0x008fc80003f25270 */
[----:B------:R-:W-:-:S05]  /*2650*/  SEL R4, R13, R4, !P1 ;  /* 0x000000040d047207 */ /* 0x000fca0004800000 */
[----:B------:R-:W-:Y:S02]  /*2660*/  IMAD.IADD R5, R3, 0x1, -R4 ;  /* 0x0000000103057824 */ /* 0x000fe400078e0a04 */
[----:B------:R-:W-:Y:S02]  /*2670*/  IMAD.IADD R3, R4, 0x1, -R3 ;  /* 0x0000000104037824 */ /* 0x000fe400078e0a03 */
[----:B------:R-:W-:Y:S02]  /*2680*/  IMAD R13, R5, R18, R13 ;  /* 0x00000012050d7224 */ /* 0x000fe400078e020d */
[----:B------:R-:W-:-:S07]  /*2690*/  IMAD R11, R3, R2, R11 ;  /* 0x00000002030b7224 */ /* 0x000fce00078e020b */
.L_x_42:
[----:B------:R-:W-:Y:S01]  /*26a0*/  VIADD R14, R14, 0x1 ;  /* 0x000000010e0e7836 */ /* 0x000fe20000000000 */
[----:B------:R-:W-:Y:S01]  /*26b0*/  PLOP3.LUT P1, PT, PT, PT, PT, 0x80, 0x8 ;  /* 0x000000000008781c */ /* 0x000fe20003f2f070 */
[----:B------:R-:W-:Y:S02]  /*26c0*/  IMAD.IADD R21, R13, 0x1, R60 ;  /* 0x000000010d157824 */ /* 0x000fe400078e023c */
[----:B------:R-:W-:Y:S01]  /*26d0*/  IMAD.IADD R20, R11, 0x1, R58 ;  /* 0x000000010b147824 */ /* 0x000fe200078e023a */
[----:B------:R-:W-:-:S04]  /*26e0*/  ISETP.NE.AND P0, PT, R14, 0x2, PT ;  /* 0x000000020e00780c */ /* 0x000fc80003f05270 */
[----:B------:R-:W-:Y:S02]  /*26f0*/  SEL R3, RZ, 0x1, P0 ;  /* 0x00000001ff037807 */ /* 0x000fe40000000000 */
[----:B------:R-:W-:Y:S02]  /*2700*/  SEL R14, R14, RZ, P0 ;  /* 0x000000ff0e0e7207 */ /* 0x000fe40000000000 */
[----:B------:R-:W-:Y:S01]  /*2710*/  LOP3.LUT R12, R12, R3, RZ, 0x3c, !PT ;  /* 0x000000030c0c7212 */ /* 0x000fe200078e3cff */
[----:B------:R-:W-:Y:S06]  /*2720*/  @P2 BRA `(.L_x_43) ;  /* 0xfffffff000642947 */ /* 0x000fec000383ffff */
[----:B------:R-:W-:Y:S01]  /*2730*/  UIADD3 UR6, UPT, UPT, UR6, 0x68, URZ ;  /* 0x0000006806067890 */ /* 0x000fe2000fffe0ff */
[----:B------:R-:W-:-:S03]  /*2740*/  SHF.L.U32 R3, R15, 0x1f, RZ ;  /* 0x0000001f0f037819 */ /* 0x000fc600000006ff */
[----:B------:R-:W-:-:S09]  /*2750*/  ULEA UR4, UR23, UR6, 0x3 ;  /* 0x0000000617047291 */ /* 0x000fd2000f8e18ff */
[----:B------:R-:W1:Y:S02]  /*2760*/  SYNCS.PHASECHK.TRANS64.TRYWAIT P0, [UR4], R3 ;  /* 0x00000003ff0075a7 */ /* 0x000e640008001104 */
[----:B-1----:R-:W-:Y:S05]  /*2770*/  @!P0 BRA `(.L_x_44) ;  /* 0x0000006800148947 */ /* 0x002fea0003800000 */
.L_x_164:
[----:B------:R-:W-:-:S04]  /*2780*/  UIADD3 UR5, UPT, UPT, UR23, 0x1, URZ ;  /* 0x0000000117057890 */ /* 0x000fc8000fffe0ff */
[----:B------:R-:W-:-:S04]  /*2790*/  UISETP.NE.AND UP0, UPT, UR5, 0xd, UPT ;  /* 0x0000000d0500788c */ /* 0x000fc8000bf05270 */
[----:B------:R-:W-:Y:S02]  /*27a0*/  USEL UR7, URZ, 0x1, UP0 ;  /* 0x00000001ff077887 */ /* 0x000fe40008000000 */
[----:B------:R-:W-:-:S04]  /*27b0*/  USEL UR5, UR5, URZ, UP0 ;  /* 0x000000ff05057287 */ /* 0x000fc80008000000 */
[----:B------:R-:W-:Y:S01]  /*27c0*/  ULEA UR4, UR5, UR6, 0x3 ;  /* 0x0000000605047291 */ /* 0x000fe2000f8e18ff */
[----:B------:R-:W-:-:S04]  /*27d0*/  LOP3.LUT R2, R15, UR7, RZ, 0x3c, !PT ;  /* 0x000000070f027c12 */ /* 0x000fc8000f8e3cff */
[----:B-1----:R-:W-:-:S04]  /*27e0*/  SHF.L.U32 R3, R2, 0x1f, RZ ;  /* 0x0000001f02037819 */ /* 0x002fc800000006ff */
[----:B------:R-:W1:Y:S02]  /*27f0*/  SYNCS.PHASECHK.TRANS64.TRYWAIT P0, [UR4], R3 ;  /* 0x00000003ff0075a7 */ /* 0x000e640008001104 */
[----:B-1----:R-:W-:Y:S05]  /*2800*/  @!P0 BRA `(.L_x_45) ;  /* 0x0000006800088947 */ /* 0x002fea0003800000 */
.L_x_166:
        /* <DEDUP_REMOVED lines=9> */
.L_x_168:
        /* <DEDUP_REMOVED lines=9> */
.L_x_170:
        /* <DEDUP_REMOVED lines=9> */
.L_x_172:
        /* <DEDUP_REMOVED lines=9> */
.L_x_174:
        /* <DEDUP_REMOVED lines=9> */
.L_x_176:
        /* <DEDUP_REMOVED lines=9> */
.L_x_178:
        /* <DEDUP_REMOVED lines=9> */
.L_x_180:
        /* <DEDUP_REMOVED lines=9> */
.L_x_182:
        /* <DEDUP_REMOVED lines=9> */
.L_x_184:
        /* <DEDUP_REMOVED lines=9> */
.L_x_186:
[----:B------:R-:W-:-:S04]  /*2db0*/  UIADD3 UR5, UPT, UPT, UR5, 0x1, URZ ;  /* 0x0000000105057890 */ /* 0x000fc8000fffe0ff */
[----:B------:R-:W-:-:S04]  /*2dc0*/  UISETP.NE.AND UP0, UPT, UR5, 0xd, UPT ;  /* 0x0000000d0500788c */ /* 0x000fc8000bf05270 */
[----:B------:R-:W-:Y:S02]  /*2dd0*/  USEL UR4, URZ, 0x1, UP0 ;  /* 0x00000001ff047887 */ /* 0x000fe40008000000 */
[----:B------:R-:W-:-:S04]  /*2de0*/  USEL UR5, UR5, URZ, UP0 ;  /* 0x000000ff05057287 */ /* 0x000fc80008000000 */
[----:B------:R-:W-:Y:S01]  /*2df0*/  ULEA UR5, UR5, UR6, 0x3 ;  /* 0x0000000605057291 */ /* 0x000fe2000f8e18ff */
[----:B-1----:R-:W-:-:S04]  /*2e00*/  LOP3.LUT R3, R2, UR4, RZ, 0x3c, !PT ;  /* 0x0000000402037c12 */ /* 0x002fc8000f8e3cff */
[----:B------:R-:W-:Y:S01]  /*2e10*/  SHF.L.U32 R3, R3, 0x1f, RZ ;  /* 0x0000001f03037819 */ /* 0x000fe200000006ff */
[----:B---3--:R-:W-:-:S07]  /*2e20*/  IMAD.U32 R0, RZ, RZ, UR5 ;  /* 0x00000005ff007e24 */ /* 0x008fce000f8e00ff */
.L_x_56:
[----:B-1----:R1:W2:Y:S02]  /*2e30*/  SYNCS.PHASECHK.TRANS64.TRYWAIT P0, [R0+URZ], R3 ;  /* 0x00000003000075a7 */ /* 0x0022a400080011ff */
[----:B--2---:R-:W-:Y:S05]  /*2e40*/  @!P0 NANOSLEEP.SYNCS 0x989680 ;  /* 0x009896800000895d */ /* 0x004fea0003900000 */
[----:B------:R-:W2:Y:S02]  /*2e50*/  @!P0 SYNCS.PHASECHK.TRANS64 P0, [R0+URZ], R3 ;  /* 0x00000003000085a7 */ /* 0x000ea400080010ff */
[----:B--2---:R-:W-:Y:S05]  /*2e60*/  @P0 EXIT ;  /* 0x000000000000094d */ /* 0x004fea0003800000 */
[----:B------:R-:W-:Y:S05]  /*2e70*/  BRA `(.L_x_56) ;  /* 0xfffffffc00ec7947 */ /* 0x000fea000383ffff */
.L_x_23:
[----:B------:R-:W-:-:S04]  /*2e80*/  UISETP.NE.AND UP1, UPT, UR37, URZ, UPT ;  /* 0x000000ff2500728c */ /* 0x000fc8000bf25270 */
[----:B------:R-:W-:-:S09]  /*2e90*/  UISETP.NE.OR UP1, UPT, UR10, 0x1, UP1 ;  /* 0x000000010a00788c */ /* 0x000fd20008f25670 */
[----:B------:R-:W-:Y:S05]  /*2ea0*/  BRA.U UP1, `(.L_x_57) ;  /* 0x00000005014c7547 */ /* 0x000fea000b800000 */
[----:B------:R-:W-:Y:S01]  /*2eb0*/  HFMA2 R11, -RZ, RZ, 0, 0 ;  /* 0x00000000ff0b7431 */ /* 0x000fe200000001ff */
[----:B------:R-:W-:Y:S01]  /*2ec0*/  ISETP.GE.U32.AND P2, PT, R10, 0x2, PT ;  /* 0x000000020a00780c */ /* 0x000fe20003f46070 */
[----:B------:R-:W-:Y:S01]  /*2ed0*/  IMAD.MOV.U32 R12, RZ, RZ, 0x1 ;  /* 0x00000001ff0c7424 */ /* 0x000fe200078e00ff */
[----:B------:R-:W-:Y:S01]  /*2ee0*/  CS2R R8, SRZ ;  /* 0x0000000000087805 */ /* 0x000fe2000001ff00 */
[----:B------:R-:W-:Y:S01]  /*2ef0*/  IMAD.MOV.U32 R3, RZ, RZ, RZ ;  /* 0x000000ffff037224 */ /* 0x000fe200078e00ff */
[----:B------:R-:W-:Y:S01]  /*2f00*/  UMOV UR4, 0x400 ;  /* 0x0000040000047882 */ /* 0x000fe20000000000 */
[----:B------:R-:W-:Y:S01]  /*2f10*/  UMOV UR6, URZ ;  /* 0x000000ff00067c82 */ /* 0x000fe20008000000 */
[----:B------:R-:W-:-:S12]  /*2f20*/  ULEA UR37, UR37, UR4, 0x18 ;  /* 0x0000000425257291 */ /* 0x000fd8000f8ec0ff */
.L_x_61:
[----:B------:R-:W-:Y:S02]  /*2f30*/  LEA R0, R3, UR37, 0x3 ;  /* 0x0000002503007c11 */ /* 0x000fe4000f8e18ff */
[----:B------:R-:W-:-:S03]  /*2f40*/  SHF.L.U32 R5, R8, 0x1f, RZ ;  /* 0x0000001f08057819 */ /* 0x000fc600000006ff */
[----:B------:R-:W-:Y:S01]  /*2f50*/  VIADD R4, R0, 0x190 ;  /* 0x0000019000047836 */ /* 0x000fe20000000000 */
[----:B------:R-:W1:Y:S02]  /*2f60*/  SYNCS.PHASECHK.TRANS64.TRYWAIT P0, [R0+URZ+0x180], R5 ;  /* 0x00018005000075a7 */ /* 0x000e6400080011ff */
[----:B-1----:R-:W-:Y:S05]  /*2f70*/  @!P0 BRA `(.L_x_58) ;  /* 0x0000006400348947 */ /* 0x002fea0003800000 */
.L_x_187:
[----:B------:R-:W-:Y:S01]  /*2f80*/  ULEA UR5, UR6, UR37, 0x3 ;  /* 0x0000002506057291 */ /* 0x000fe2000f8e18ff */
[----:B------:R-:W-:Y:S01]  /*2f90*/  PRMT R4, RZ, 0x654, R4 ;  /* 0x00000654ff047816 */ /* 0x000fe20000000004 */
[----:B-1----:R-:W-:Y:S01]  /*2fa0*/  @!P2 IMAD.MOV.U32 R5, RZ, RZ, 0x10 ;  /* 0x00000010ff05a424 */ /* 0x002fe200078e00ff */
[----:B------:R-:W-:Y:S01]  /*2fb0*/  SHF.L.U32 R7, R12, 0x1f, RZ ;  /* 0x0000001f0c077819 */ /* 0x000fe200000006ff */
[----:B------:R-:W-:Y:S01]  /*2fc0*/  UIADD3 UR4, UPT, UPT, UR5, 0x120, URZ ;  /* 0x0000012005047890 */ /* 0x000fe2000fffe0ff */
[----:B------:R1:W-:Y:S05]  /*2fd0*/  SYNCS.ARRIVE.TRANS64.RED.A1T0 RZ, [R4+URZ], RZ ;  /* 0x000000ff04ff79a7 */ /* 0x0003ea00081004ff */
[----:B------:R-:W-:Y:S01]  /*2fe0*/  IMAD.U32 R13, RZ, RZ, UR4 ;  /* 0x00000004ff0d7e24 */ /* 0x000fe2000f8e00ff */
[----:B------:R-:W2:Y:S04]  /*2ff0*/  SYNCS.PHASECHK.TRANS64.TRYWAIT P0, [UR5+0x130], R7 ;  /* 0x00013007ff0075a7 */ /* 0x000ea80008001105 */
[----:B------:R-:W-:Y:S01]  /*3000*/  PRMT R13, R10, 0x654, R13 ;  /* 0x000006540a0d7816 */ /* 0x000fe2000000000d */
[----:B-12---:R-:W-:Y:S06]  /*3010*/  @!P0 BRA `(.L_x_59) ;  /* 0x0000006400208947 */ /* 0x006fec0003800000 */
.L_x_189:
[----:B------:R-:W-:Y:S01]  /*3020*/  ULEA UR4, UR6, UR37, 0x4 ;  /* 0x0000002506047291 */ /* 0x000fe2000f8e20ff */
[----:B------:R-:W-:Y:S01]  /*3030*/  SEL R2, R13, R2, !P2 ;  /* 0x000000020d027207 */ /* 0x000fe20005000000 */
[----:B------:R-:W-:Y:S01]  /*3040*/  UIADD3 UR5, UPT, UPT, UR5, 0x120, URZ ;  /* 0x0000012005057890 */ /* 0x000fe2000fffe0ff */
[----:B-1----:R-:W-:Y:S01]  /*3050*/  LEA R0, R11, UR37, 0x3 ;  /* 0x000000250b007c11 */ /* 0x002fe2000f8e18ff */
[----:B------:R-:W-:Y:S01]  /*3060*/  UIADD3 UR4, UPT, UPT, UR4, 0x1b0, URZ ;  /* 0x000001b004047890 */ /* 0x000fe2000fffe0ff */
[----:B------:R1:W-:Y:S01]  /*3070*/  @!P2 SYNCS.ARRIVE.TRANS64.RED RZ, [R2+URZ], R5 ;  /* 0x0000000502ffa9a7 */ /* 0x0003e200080004ff */
[----:B------:R-:W-:Y:S01]  /*3080*/  UIADD3 UR6, UPT, UPT, UR6, 0x1, URZ ;  /* 0x0000000106067890 */ /* 0x000fe2000fffe0ff */
[----:B------:R-:W-:-:S03]  /*3090*/  VIADD R3, R3, 0x1 ;  /* 0x0000000103037836 */ /* 0x000fc60000000000 */
[----:B------:R-:W-:Y:S02]  /*30a0*/  UISETP.NE.AND UP0, UPT, UR6, 0x2, UPT ;  /* 0x000000020600788c */ /* 0x000fe4000bf05270 */
[----:B------:R-:W-:Y:S01]  /*30b0*/  ISETP.NE.AND P0, PT, R3, 0x2, PT ;  /* 0x000000020300780c */ /* 0x000fe20003f05270 */
[----:B------:R-:W-:Y:S06]  /*30c0*/  UGETNEXTWORKID.BROADCAST [UR4], [UR5] ;  /* 0x00000000040073ca */ /* 0x000fec0008000100 */
[----:B------:R-:W-:Y:S02]  /*30d0*/  USEL UR4, URZ, 0x1, UP0 ;  /* 0x00000001ff047887 */ /* 0x000fe40008000000 */
[----:B------:R-:W-:-:S04]  /*30e0*/  USEL UR6, UR6, URZ, UP0 ;  /* 0x000000ff06067287 */ /* 0x000fc80008000000 */
[----:B------:R-:W-:Y:S02]  /*30f0*/  LOP3.LUT R12, R12, UR4, RZ, 0x3c, !PT ;  /* 0x000000040c0c7c12 */ /* 0x000fe4000f8e3cff */
[----:B-1----:R-:W-:-:S04]  /*3100*/  SHF.L.U32 R5, R9, 0x1f, RZ ;  /* 0x0000001f09057819 */ /* 0x002fc800000006ff */
[----:B------:R-:W1:Y:S02]  /*3110*/  SYNCS.PHASECHK.TRANS64.TRYWAIT P1, [R0+URZ+0x120], R5 ;  /* 0x00012005000075a7 */ /* 0x000e6400080211ff */
[----:B-1----:R-:W-:Y:S05]  /*3120*/  @!P1 BRA `(.L_x_60) ;  /* 0x0000006000f49947 */ /* 0x002fea0003800000 */
.L_x_190:
[----:B------:R-:W-:Y:S01]  /*3130*/  LEA R4, R11, UR37, 0x4 ;  /* 0x000000250b047c11 */ /* 0x000fe2000f8e20ff */
[----:B-1----:R-:W-:Y:S01]  /*3140*/  VIADD R0, R0, 0x130 ;  /* 0x0000013000007836 */ /* 0x002fe20000000000 */
[----:B------:R-:W-:Y:S01]  /*3150*/  SEL R3, R3, RZ, P0 ;  /* 0x000000ff03037207 */ /* 0x000fe20000000000 */
[----:B------:R-:W-:-:S03]  /*3160*/  VIADD R11, R11, 0x1 ;  /* 0x000000010b0b7836 */ /* 0x000fc60000000000 */
[----:B------:R-:W1:Y:S01]  /*3170*/  LDS.128 R4, [R4+0x1b0] ;  /* 0x0001b00004047984 */ /* 0x000e620000000c00 */
[----:B------:R-:W-:Y:S02]  /*3180*/  PRMT R0, RZ, 0x654, R0 ;  /* 0x00000654ff007816 */ /* 0x000fe40000000000 */
[C---:B------:R-:W-:Y:S01]  /*3190*/  ISETP.NE.AND P1, PT, R11.reuse, 0x2, PT ;  /* 0x000000020b00780c */ /* 0x040fe20003f25270 */
[----:B------:R-:W-:Y:S01]  /*31a0*/  @!PT LDS RZ, [RZ] ;  /* 0x00000000fffff984 */ /* 0x000fe20000000800 */
[----:B------:R-:W-:Y:S01]  /*31b0*/  @!PT LDS RZ, [RZ] ;  /* 0x00000000fffff984 */ /* 0x000fe20000000800 */
[----:B------:R-:W-:Y:S01]  /*31c0*/  @!PT LDS RZ, [RZ] ;  /* 0x00000000fffff984 */ /* 0x000fe20000000800 */
[----:B------:R-:W-:Y:S01]  /*31d0*/  @!PT LDS RZ, [RZ] ;  /* 0x00000000fffff984 */ /* 0x000fe20000000800 */
[----:B------:R2:W-:Y:S06]  /*31e0*/  MEMBAR.ALL.CTA ;  /* 0x0000000000007992 */ /* 0x0005ec0000008000 */
[----:B--2---:R-:W2:Y:S01]  /*31f0*/  FENCE.VIEW.ASYNC.S ;  /* 0x00000000000073c6 */ /* 0x004ea20000000000 */
[----:B------:R-:W-:Y:S01]  /*3200*/  SEL R11, R11, RZ, P1 ;  /* 0x000000ff0b0b7207 */ /* 0x000fe20000800000 */
[----:B--2---:R2:W-:Y:S01]  /*3210*/  SYNCS.ARRIVE.TRANS64.RED.A1T0 RZ, [R0+URZ], RZ ;  /* 0x000000ff00ff79a7 */ /* 0x0045e200081004ff */
[----:B-1----:R-:W-:-:S02]  /*3220*/  LOP3.LUT P3, RZ, R6, 0x1, RZ, 0xc0, !PT ;  /* 0x0000000106ff7812 */ /* 0x002fc4000786c0ff */
[----:B------:R-:W-:-:S04]  /*3230*/  SEL R5, RZ, 0x1, P0 ;  /* 0x00000001ff057807 */ /* 0x000fc80000000000 */
[----:B------:R-:W-:Y:S02]  /*3240*/  LOP3.LUT R8, R8, R5, RZ, 0x3c, !PT ;  /* 0x0000000508087212 */ /* 0x000fe400078e3cff */
[----:B--2---:R-:W-:-:S04]  /*3250*/  SEL R0, RZ, 0x1, P1 ;  /* 0x00000001ff007807 */ /* 0x004fc80000800000 */
[----:B------:R-:W-:Y:S01]  /*3260*/  LOP3.LUT R9, R9, R0, RZ, 0x3c, !PT ;  /* 0x0000000009097212 */ /* 0x000fe200078e3cff */
[----:B------:R-:W-:Y:S06]  /*3270*/  @P3 BRA `(.L_x_61) ;  /* 0xfffffffc002c3947 */ /* 0x000fec000383ffff */
[----:B------:R-:W-:Y:S01]  /*3280*/  ULEA UR5, UR6, UR37, 0x3 ;  /* 0x0000002506057291 */ /* 0x000fe2000f8e18ff */
[----:B------:R-:W-:-:S08]  /*3290*/  SHF.L.U32 R3, R12, 0x1f, RZ ;  /* 0x0000001f0c037819 */ /* 0x000fd000000006ff */
[----:B------:R-:W1:Y:S02]  /*32a0*/  SYNCS.PHASECHK.TRANS64 P0, [UR5+0x130], R3 ;  /* 0x00013003ff0075a7 */ /* 0x000e640008001005 */
[----:B-1----:R-:W-:Y:S05]  /*32b0*/  @P0 BRA `(.L_x_62) ;  /* 0x0000000000080947 */ /* 0x002fea0003800000 */
[----:B------:R-:W1:Y:S02]  /*32c0*/  SYNCS.PHASECHK.TRANS64.TRYWAIT P0, [UR5+0x130], R3 ;  /* 0x00013003ff0075a7 */ /* 0x000e640008001105 */
[----:B-1----:R-:W-:Y:S05]  /*32d0*/  @!P0 BRA `(.L_x_63) ;  /* 0x00000060009c8947 */ /* 0x002fea0003800000 */
.L_x_62:
[----:B------:R-:W-:-:S04]  /*32e0*/  UIADD3 UR4, UPT, UPT, UR6, 0x1, URZ ;  /* 0x0000000106047890 */ /* 0x000fc8000fffe0ff */
[----:B------:R-:W-:-:S04]  /*32f0*/  UISETP.NE.AND UP0, UPT, UR4, 0x2, UPT ;  /* 0x000000020400788c */ /* 0x000fc8000bf05270 */
[----:B------:R-:W-:Y:S02]  /*3300*/  USEL UR7, URZ, 0x1, UP0 ;  /* 0x00000001ff077887 */ /* 0x000fe40008000000 */
[----:B------:R-:W-:-:S04]  /*3310*/  USEL UR4, UR4, URZ, UP0 ;  /* 0x000000ff04047287 */ /* 0x000fc80008000000 */
[----:B------:R-:W-:Y:S01]  /*3320*/  ULEA UR4, UR4, UR37, 0x3 ;  /* 0x0000002504047291 */ /* 0x000fe2000f8e18ff */
[----:B-1----:R-:W-:-:S04]  /*3330*/  LOP3.LUT R3, R12, UR7, RZ, 0x3c, !PT ;  /* 0x000000070c037c12 */ /* 0x002fc8000f8e3cff */
[----:B------:R-:W-:-:S04]  /*3340*/  SHF.L.U32 R0, R3, 0x1f, RZ ;  /* 0x0000001f03007819 */ /* 0x000fc800000006ff */
[----:B------:R-:W1:Y:S02]  /*3350*/  SYNCS.PHASECHK.TRANS64 P0, [UR4+0x130], R0 ;  /* 0x00013000ff0075a7 */ /* 0x000e640008001004 */
[----:B-1----:R-:W-:Y:S05]  /*3360*/  @P0 EXIT ;  /* 0x000000000000094d */ /* 0x002fea0003800000 */
[----:B------:R-:W-:Y:S02]  /*3370*/  SHF.L.U32 R3, R3, 0x1f, RZ ;  /* 0x0000001f03037819 */ /* 0x000fe400000006ff */
[----:B------:R-:W-:-:S07]  /*3380*/  MOV R0, UR4 ;  /* 0x0000000400007c02 */ /* 0x000fce0008000f00 */
.L_x_64:
[----:B-1----:R1:W2:Y:S02]  /*3390*/  SYNCS.PHASECHK.TRANS64.TRYWAIT P0, [R0+URZ+0x130], R3 ;  /* 0x00013003000075a7 */ /* 0x0022a400080011ff */
[----:B--2---:R-:W-:Y:S05]  /*33a0*/  @!P0 NANOSLEEP.SYNCS 0x989680 ;  /* 0x009896800000895d */ /* 0x004fea0003900000 */
[----:B------:R-:W2:Y:S02]  /*33b0*/  @!P0 SYNCS.PHASECHK.TRANS64 P0, [R0+URZ+0x130], R3 ;  /* 0x00013003000085a7 */ /* 0x000ea400080010ff */
[----:B--2---:R-:W-:Y:S05]  /*33c0*/  @P0 EXIT ;  /* 0x000000000000094d */ /* 0x004fea0003800000 */
[----:B------:R-:W-:Y:S05]  /*33d0*/  BRA `(.L_x_64) ;  /* 0xfffffffc00ec7947 */ /* 0x000fea000383ffff */
.L_x_57:
[----:B------:R-:W-:Y:S05]  /*33e0*/  BRA.U UP4, `(.L_x_65) ;  /* 0x0000001104d87547 */ /* 0x000fea000b800000 */
[----:B------:R-:W-:Y:S01]  /*33f0*/  UMOV UR6, 0x40 ;  /* 0x0000004000067882 */ /* 0x000fe20000000000 */
[----:B------:R-:W-:Y:S01]  /*3400*/  NOP ;  /* 0x0000000000007918 */ /* 0x000fe20000000000 */
[----:B------:R-:W-:Y:S01]  /*3410*/  ULEA UR6, UR37, UR6, 0x18 ;  /* 0x0000000625067291 */ /* 0x000fe2000f8ec0ff */
[----:B------:R-:W-:Y:S02]  /*3420*/  UMOV UR7, 0x400 ;  /* 0x0000040000077882 */ /* 0x000fe40000000000 */
[----:B------:R-:W-:-:S06]  /*3430*/  ULEA UR37, UR37, UR7, 0x18 ;  /* 0x0000000725257291 */ /* 0x000fcc000f8ec0ff */
[----:B------:R-:W1:Y:S02]  /*3440*/  LDS.U8 R2, [UR6+0x1c] ;  /* 0x00001c06ff027984 */ /* 0x000e640008000000 */
[----:B-1----:R-:W-:-:S13]  /*3450*/  ISETP.NE.AND P0, PT, R2, RZ, PT ;  /* 0x000000ff0200720c */ /* 0x002fda0003f05270 */
[----:B------:R-:W-:Y:S05]  /*3460*/  @P0 BRA `(.L_x_66) ;  /* 0x0000000400080947 */ /* 0x000fea0003800000 */
[----:B------:R-:W-:Y:S02]  /*3470*/  UISETP.NE.U32.AND UP0, UPT, UR5, 0x1, UPT ;  /* 0x000000010500788c */ /* 0x000fe4000bf05070 */
[----:B------:R-:W-:-:S07]  /*3480*/  UIADD3 UR8, UPT, UPT, UR6, 0x8, URZ ;  /* 0x0000000806087890 */ /* 0x000fce000fffe0ff */
[----:B------:R-:W-:Y:S05]  /*3490*/  BRA.U !UP0, `(.L_x_67) ;  /* 0x00000001089c7547 */ /* 0x000fea000b800000 */
[----:B------:R-:W-:Y:S01]  /*34a0*/  ELECT P0, URZ, PT ;  /* 0x0000000000ff782f */ /* 0x000fe20003800000 */
[----:B------:R-:W-:-:S12]  /*34b0*/  BSSY B0, `(.L_x_67) ;  /* 0x0000025000007945 */ /* 0x000fd80003800000 */
[----:B------:R-:W-:Y:S05]  /*34c0*/  @!P0 BRA `(.L_x_68) ;  /* 0x00000000008c8947 */ /* 0x000fea0003800000 */
[----:B------:R-:W-:-:S05]  /*34d0*/  UMOV UR7, 0x10 ;  /* 0x0000001000077882 */ /* 0x000fca0000000000 */
[----:B------:R-:W-:Y:S04]  /*34e0*/  DEPBAR.LE SB1, 0x36 ;  /* 0x00009d800000791a */ /* 0x000fe80000000000 */
[----:B------:R-:W1:Y:S02]  /*34f0*/  UTCATOMSWS.2CTA.FIND_AND_SET.ALIGN UP1, UR7, UR7 ;  /* 0x00000007000775e3 */ /* 0x000e640008220800 */
[----:B-1----:R-:W-:Y:S01]  /*3500*/  MOV R11, UR7 ;  /* 0x00000007000b7c02 */ /* 0x002fe20008000f00 */
[----:B------:R-:W-:Y:S06]  /*3510*/  BRA.U UP1, `(.L_x_69) ;  /* 0x0000000101187547 */ /* 0x000fec000b800000 */
.L_x_70:
[----:B------:R-:W-:Y:S05]  /*3520*/  NANOSLEEP 0x64 ;  /* 0x000000640000795d */ /* 0x000fea0003800000 */
[----:B------:R-:W-:-:S05]  /*3530*/  UMOV UR7, 0x10 ;  /* 0x0000001000077882 */ /* 0x000fca0000000000 */
[----:B------:R-:W-:Y:S04]  /*3540*/  DEPBAR.LE SB1, 0x36 ;  /* 0x00009d800000791a */ /* 0x000fe80000000000 */
[----:B------:R-:W1:Y:S02]  /*3550*/  UTCATOMSWS.2CTA.FIND_AND_SET.ALIGN UP1, UR7, UR7 ;  /* 0x00000007000775e3 */ /* 0x000e640008220800 */
[----:B-1----:R-:W-:Y:S01]  /*3560*/  MOV R11, UR7 ;  /* 0x00000007000b7c02 */ /* 0x002fe20008000f00 */
[----:B------:R-:W-:Y:S05]  /*3570*/  BRA.U !UP1, `(.L_x_70) ;  /* 0xfffffffd09e87547 */ /* 0x000fea000b83ffff */
.L_x_69:
[----:B------:R-:W1:Y:S01]  /*3580*/  LDS R5, [UR6+0x10] ;  /* 0x00001006ff057984 */ /* 0x000e620008000800 */
[----:B------:R-:W-:Y:S01]  /*3590*/  IMAD.U32 R3, RZ, RZ, UR37 ;  /* 0x00000025ff037e24 */ /* 0x000fe2000f8e00ff */
[----:B------:R-:W-:-:S03]  /*35a0*/  MOV R2, UR4 ;  /* 0x0000000400027c02 */ /* 0x000fc60008000f00 */
[----:B------:R-:W-:Y:S01]  /*35b0*/  VIADD R3, R3, 0x1d0 ;  /* 0x000001d003037836 */ /* 0x000fe20000000000 */
[----:B-1----:R-:W-:-:S04]  /*35c0*/  SHF.L.U32 R5, R5, 0x1f, RZ ;  /* 0x0000001f05057819 */ /* 0x002fc800000006ff */
[----:B------:R-:W1:Y:S02]  /*35d0*/  SYNCS.PHASECHK.TRANS64.TRYWAIT P0, [UR6+0x8], R5 ;  /* 0x00000805ff0075a7 */ /* 0x000e640008001106 */
[----:B-1----:R-:W-:Y:S05]  /*35e0*/  @P0 BRA `(.L_x_71) ;  /* 0x0000000000080947 */ /* 0x002fea0003800000 */
[----:B------:R-:W1:Y:S02]  /*35f0*/  SYNCS.PHASECHK.TRANS64.TRYWAIT P0, [UR6+0x8], R5 ;  /* 0x00000805ff0075a7 */ /* 0x000e640008001106 */
[----:B-1----:R-:W-:Y:S05]  /*3600*/  @!P0 BRA `(.L_x_72) ;  /* 0x0000005c00e88947 */ /* 0x002fea0003800000 */
.L_x_71:
[----:B-1----:R-:W-:Y:S01]  /*3610*/  HFMA2 R4, -RZ, RZ, 0, 5.9604644775390625e-08 ;  /* 0x00000001ff047431 */ /* 0x002fe200000001ff */
[----:B------:R-:W-:Y:S01]  /*3620*/  UPRMT UR7, UR4, 0x654, UR8 ;  /* 0x0000065404077896 */ /* 0x000fe20008000008 */
[----:B------:R-:W-:Y:S01]  /*3630*/  IMAD.MOV.U32 R6, RZ, RZ, 0xffff ;  /* 0x0000ffffff067424 */ /* 0x000fe200078e00ff */
[----:B------:R-:W-:Y:S01]  /*3640*/  PRMT R2, R2, 0x654, R3 ;  /* 0x0000065402027816 */ /* 0x000fe20000000003 */
[----:B------:R-:W-:Y:S02]  /*3650*/  IMAD.MOV.U32 R5, RZ, RZ, 0x4 ;  /* 0x00000004ff057424 */ /* 0x000fe400078e00ff */
[----:B------:R-:W-:Y:S01]  /*3660*/  IMAD.SHL.U32 R9, R11, 0x20, RZ ;  /* 0x000000200b097824 */ /* 0x000fe200078e00ff */
[----:B------:R-:W-:Y:S02]  /*3670*/  MOV R3, UR7 ;  /* 0x0000000700037c02 */ /* 0x000fe40008000f00 */
[-C--:B------:R-:W-:Y:S01]  /*3680*/  SHF.L.U32 R7, R6, R11.reuse, RZ ;  /* 0x0000000b06077219 */ /* 0x080fe200000006ff */
[----:B------:R1:W-:Y:S01]  /*3690*/  SYNCS.ARRIVE.TRANS64.RED RZ, [UR7], R5 ;  /* 0x00000005ffff79a7 */ /* 0x0003e20008000407 */
[----:B------:R-:W-:Y:S01]  /*36a0*/  SHF.L.U32 R6, R4, R11, RZ ;  /* 0x0000000b04067219 */ /* 0x000fe200000006ff */
[----:B------:R1:W-:Y:S04]  /*36b0*/  STS [UR37+0x1d0], R9 ;  /* 0x0001d009ff007988 */ /* 0x0003e80008000825 */
[----:B------:R1:W-:Y:S04]  /*36c0*/  STAS [R2.64], R11 ;  /* 0x0000000b02007dbd */ /* 0x0003e8000c0008ff */
[----:B------:R1:W-:Y:S04]  /*36d0*/  ATOMS.OR RZ, [UR6+0x14], R7 ;  /* 0x00001407ffff798c */ /* 0x0003e8000b000006 */
[----:B------:R1:W-:Y:S04]  /*36e0*/  ATOMS.OR RZ, [UR6+0x18], R6 ;  /* 0x00001806ffff798c */ /* 0x0003e8000b000006 */
[----:B------:R1:W-:Y:S02]  /*36f0*/  ATOMS.XOR RZ, [UR6+0x10], R4 ;  /* 0x00001004ffff798c */ /* 0x0003e4000b800006 */
.L_x_68:
[----:B------:R-:W-:Y:S05]  /*3700*/  BSYNC B0 ;  /* 0x0000000000007941 */ /* 0x000fea0003800000 */
.L_x_67:
[----:B------:R-:W-:Y:S05]  /*3710*/  BRA.U UP0, `(.L_x_73) ;  /* 0x00000001006c7547 */ /* 0x000fea000b800000 */
[----:B------:R-:W-:-:S03]  /*3720*/  UMOV UR7, 0xffffffff ;  /* 0xffffffff00077882 */ /* 0x000fc60000000000 */
[----:B------:R-:W-:Y:S05]  /*3730*/  BRA.DIV UR7, `(.L_x_74) ;  /* 0x0000005e07b47947 */ /* 0x000fea000b800000 */
[----:B------:R-:W-:-:S13]  /*3740*/  ELECT P6, URZ, PT ;  /* 0x0000000000ff782f */ /* 0x000fda00038c0000 */
.L_x_194:
[----:B------:R-:W-:Y:S05]  /*3750*/  @!P6 BRA `(.L_x_73) ;  /* 0x00000000005ce947 */ /* 0x000fea0003800000 */
[----:B-1----:R-:W1:Y:S02]  /*3760*/  LDS R3, [UR6+0x10] ;  /* 0x00001006ff037984 */ /* 0x002e640008000800 */
[----:B-1----:R-:W-:-:S04]  /*3770*/  SHF.L.U32 R3, R3, 0x1f, RZ ;  /* 0x0000001f03037819 */ /* 0x002fc800000006ff */
[----:B------:R-:W1:Y:S02]  /*3780*/  SYNCS.PHASECHK.TRANS64.TRYWAIT P0, [UR6+0x8], R3 ;  /* 0x00000803ff0075a7 */ /* 0x000e640008001106 */
[----:B-1----:R-:W-:Y:S05]  /*3790*/  @P0 BRA `(.L_x_75) ;  /* 0x0000000000080947 */ /* 0x002fea0003800000 */
[----:B------:R-:W1:Y:S02]  /*37a0*/  SYNCS.PHASECHK.TRANS64.TRYWAIT P0, [UR6+0x8], R3 ;  /* 0x00000803ff0075a7 */ /* 0x000e640008001106 */
[----:B-1----:R-:W-:Y:S05]  /*37b0*/  @!P0 BRA `(.L_x_76) ;  /* 0x0000005c00b48947 */ /* 0x002fea0003800000 */
.L_x_75:
[----:B------:R-:W2:Y:S01]  /*37c0*/  LDS R5, [UR37+0x1d0] ;  /* 0x0001d025ff057984 */ /* 0x000ea20008000800 */
[----:B-1----:R-:W-:Y:S02]  /*37d0*/  HFMA2 R2, -RZ, RZ, 0, 5.9604644775390625e-08 ;  /* 0x00000001ff027431 */ /* 0x002fe400000001ff */
[----:B------:R-:W-:Y:S01]  /*37e0*/  IMAD.MOV.U32 R3, RZ, RZ, 0xffff ;  /* 0x0000ffffff037424 */ /* 0x000fe200078e00ff */
[----:B------:R-:W-:Y:S01]  /*37f0*/  UPRMT UR7, UR4, 0x654, UR8 ;  /* 0x0000065404077896 */ /* 0x000fe20008000008 */
[----:B--2---:R-:W-:-:S03]  /*3800*/  IMAD.SHL.U32 R4, R5, 0x20, RZ ;  /* 0x0000002005047824 */ /* 0x004fc600078e00ff */
[-C--:B------:R-:W-:Y:S02]  /*3810*/  SHF.L.U32 R3, R3, R5.reuse, RZ ;  /* 0x0000000503037219 */ /* 0x080fe400000006ff */
[----:B------:R-:W-:Y:S01]  /*3820*/  SHF.L.U32 R5, R2, R5, RZ ;  /* 0x0000000502057219 */ /* 0x000fe200000006ff */
[----:B------:R2:W-:Y:S04]  /*3830*/  STS [UR37+0x1d0], R4 ;  /* 0x0001d004ff007988 */ /* 0x0005e80008000825 */
[----:B------:R2:W-:Y:S04]  /*3840*/  ATOMS.OR RZ, [UR6+0x14], R3 ;  /* 0x00001403ffff798c */ /* 0x0005e8000b000006 */
[----:B------:R2:W-:Y:S01]  /*3850*/  ATOMS.OR RZ, [UR6+0x18], R5 ;  /* 0x00001805ffff798c */ /* 0x0005e2000b000006 */
[----:B------:R-:W-:Y:S03]  /*3860*/  SYNCS.ARRIVE.TRANS64.RED.A1T0 RZ, [UR7], RZ ;  /* 0x000000ffffff79a7 */ /* 0x000fe60008100407 */
[----:B------:R2:W-:Y:S01]  /*3870*/  ATOMS.XOR RZ, [UR6+0x10], R2 ;  /* 0x00001002ffff798c */ /* 0x0005e2000b800006 */
[----:B------:R-:W-:Y:S05]  /*3880*/  BRA `(.L_x_73) ;  /* 0x0000000000107947 */ /* 0x000fea0003800000 */
.L_x_66:
[----:B------:R-:W-:-:S05]  /*3890*/  MOV R2, 0xffffffff ;  /* 0xffffffff00027802 */ /* 0x000fca0000000f00 */
[----:B------:R1:W-:Y:S02]  /*38a0*/  STS [UR37+0x1d0], R2 ;  /* 0x0001d002ff007988 */ /* 0x0003e40008000825 */
[----:B-1----:R-:W-:Y:S02]  /*38b0*/  MOV R2, 0x38d0 ;  /* 0x000038d000027802 */ /* 0x002fe40000000f00 */
[----:B-----5:R-:W-:Y:S05]  /*38c0*/  CALL.REL.NOINC `($__internal_1_$__cuda_sm10x_tcgen05_guardrail_trap_phase_invalid_during_alloc) ;  /* 0x0000006400887944 */ /* 0x020fea0003c00000 */
.L_x_73:
[----:B------:R-:W-:Y:S05]  /*38d0*/  WARPSYNC.ALL ;  /* 0x0000000000007948 */ /* 0x000fea0003800000 */
[----:B------:R-:W3:Y:S01]  /*38e0*/  S2UR UR7, SR_CgaCtaId ;  /* 0x00000000000779c3 */ /* 0x000ee20000008800 */
[----:B------:R-:W-:Y:S01]  /*38f0*/  UMOV UR6, 0x400 ;  /* 0x0000040000067882 */ /* 0x000fe20000000000 */
[----:B------:R-:W-:-:S06]  /*3900*/  NOP ;  /* 0x0000000000007918 */ /* 0x000fcc0000000000 */
[----:B------:R-:W-:Y:S06]  /*3910*/  BAR.ARV 0x6, 0xa0 ;  /* 0x0182800000007b1d */ /* 0x000fec0000002000 */
[----:B------:R-:W4:Y:S01]  /*3920*/  LDCU UR8, c[0x0][0x38c] ;  /* 0x00007180ff0877ac */ /* 0x000f220008000800 */
[----:B------:R-:W-:Y:S01]  /*3930*/  LOP3.LUT R0, R0, 0xffff, RZ, 0xc0, !PT ;  /* 0x0000ffff00007812 */ /* 0x000fe200078ec0ff */
[----:B-1----:R-:W-:Y:S01]  /*3940*/  IMAD.MOV.U32 R9, RZ, RZ, 0x1 ;  /* 0x00000001ff097424 */ /* 0x002fe200078e00ff */
[----:B------:R-:W-:Y:S01]  /*3950*/  LOP3.LUT R8, R8, 0xffff, RZ, 0xc0, !PT ;  /* 0x0000ffff08087812 */ /* 0x000fe200078ec0ff */
[----:B------:R-:W-:Y:S01]  /*3960*/  UMOV UR19, URZ ;  /* 0x000000ff00137c82 */ /* 0x000fe20008000000 */
[----:B------:R-:W-:Y:S01]  /*3970*/  R2UR UR11, R0 ;  /* 0x00000000000b72ca */ /* 0x000fe200000e0000 */
[----:B------:R-:W-:Y:S01]  /*3980*/  UMOV UR18, URZ ;  /* 0x000000ff00127c82 */ /* 0x000fe20008000000 */
[----:B------:R-:W-:Y:S01]  /*3990*/  R2UR UR12, R8 ;  /* 0x00000000080c72ca */ /* 0x000fe200000e0000 */
[----:B------:R-:W-:Y:S01]  /*39a0*/  IMAD.MOV.U32 R8, RZ, RZ, RZ ;  /* 0x000000ffff087224 */ /* 0x000fe200078e00ff */
[----:B------:R-:W-:Y:S01]  /*39b0*/  UMOV UR17, URZ ;  /* 0x000000ff00117c82 */ /* 0x000fe20008000000 */
[----:B---3--:R-:W-:-:S02]  /*39c0*/  ULEA UR7, UR7, UR6, 0x18 ;  /* 0x0000000607077291 */ /* 0x008fc4000f8ec0ff */
[----:B------:R-:W-:Y:S02]  /*39d0*/  UISETP.NE.AND UP2, UPT, UR5, URZ, UPT ;  /* 0x000000ff0500728c */ /* 0x000fe4000bf45270 */
[----:B------:R-:W-:Y:S02]  /*39e0*/  UIADD3 UR13, UPT, UPT, UR7, 0x4300, URZ ;  /* 0x00004300070d7890 */ /* 0x000fe4000fffe0ff */
[----:B------:R-:W-:Y:S02]  /*39f0*/  UIADD3 UR14, UPT, UPT, UR7, 0x1e300, URZ ;  /* 0x0001e300070e7890 */ /* 0x000fe4000fffe0ff */
[----:B----4-:R-:W-:Y:S01]  /*3a00*/  UIADD3 UR8, UPT, UPT, UR8, 0x3f, URZ ;  /* 0x0000003f08087890 */ /* 0x010fe2000fffe0ff */
[----:B--2---:R-:W1:Y:S01]  /*3a10*/  LDS R2, [UR7+0x1d0] ;  /* 0x0001d007ff027984 */ /* 0x004e620008000800 */
[----:B------:R-:W-:Y:S02]  /*3a20*/  USHF.R.U32.HI UR13, URZ, 0x4, UR13 ;  /* 0x00000004ff0d7899 */ /* 0x000fe4000801160d */
[----:B------:R-:W-:-:S02]  /*3a30*/  USHF.R.S32.HI UR6, URZ, 0x1f, UR8 ;  /* 0x0000001fff067899 */ /* 0x000fc40008011408 */
[----:B------:R-:W-:Y:S02]  /*3a40*/  USHF.R.U32.HI UR14, URZ, 0x4, UR14 ;  /* 0x00000004ff0e7899 */ /* 0x000fe4000801160e */
[----:B------:R-:W-:Y:S02]  /*3a50*/  ULEA.HI UR6, UR6, UR8, URZ, 0x6 ;  /* 0x0000000806067291 */ /* 0x000fe4000f8f30ff */
[----:B------:R-:W-:Y:S02]  /*3a60*/  ULOP3.LUT UR13, UR13, 0x3fff, URZ, 0xc0, !UPT ;  /* 0x00003fff0d0d7892 */ /* 0x000fe4000f8ec0ff */
[----:B------:R-:W-:Y:S02]  /*3a70*/  USHF.R.S32.HI UR6, URZ, 0x6, UR6 ;  /* 0x00000006ff067899 */ /* 0x000fe40008011406 */
[----:B------:R-:W-:Y:S02]  /*3a80*/  ULOP3.LUT UR14, UR14, 0x3fff, URZ, 0xc0, !UPT ;  /* 0x00003fff0e0e7892 */ /* 0x000fe4000f8ec0ff */
[----:B------:R-:W-:Y:S01]  /*3a90*/  UISETP.LT.AND UP0, UPT, UR6, 0x1, UPT ;  /* 0x000000010600788c */ /* 0x000fe2000bf01270 */
[----:B------:R-:W-:Y:S01]  /*3aa0*/  UMOV UR28, 0x0 ;  /* 0x00000000001c7882 */ /* 0x000fe20000000000 */
[----:B------:R-:W-:Y:S01]  /*3ab0*/  UMOV UR29, 0x8200010 ;  /* 0x08200010001d7882 */ /* 0x000fe20000000000 */
[----:B------:R-:W-:-:S02]  /*3ac0*/  ULOP3.LUT UR13, UR13, 0x10000, URZ, 0xfc, !UPT ;  /* 0x000100000d0d7892 */ /* 0x000fc4000f8efcff */
[----:B------:R-:W-:Y:S02]  /*3ad0*/  ULOP3.LUT UR14, UR14, 0x10000, URZ, 0xfc, !UPT ;  /* 0x000100000e0e7892 */ /* 0x000fe4000f8efcff */
[----:B------:R-:W-:Y:S01]  /*3ae0*/  USEL UR20, UR6, 0x1, !UP0 ;  /* 0x0000000106147887 */ /* 0x000fe2000c000000 */
[----:B------:R-:W-:Y:S01]  /*3af0*/  UMOV UR26, 0x0 ;  /* 0x00000000001a7882 */ /* 0x000fe20000000000 */
[----:B------:R-:W-:Y:S01]  /*3b00*/  UMOV UR27, 0x8200010 ;  /* 0x08200010001b7882 */ /* 0x000fe20000000000 */
[----:B------:R-:W-:Y:S01]  /*3b10*/  UMOV UR24, 0x0 ;  /* 0x0000000000187882 */ /* 0x000fe20000000000 */
[----:B------:R-:W-:Y:S01]  /*3b20*/  UMOV UR25, 0x8200010 ;  /* 0x0820001000197882 */ /* 0x000fe20000000000 */
[----:B------:R-:W-:Y:S01]  /*3b30*/  UMOV UR22, 0x0 ;  /* 0x0000000000167882 */ /* 0x000fe20000000000 */
[----:B------:R-:W-:Y:S01]  /*3b40*/  UMOV UR23, 0x8200010 ;  /* 0x0820001000177882 */ /* 0x000fe20000000000 */
[----:B-1----:R-:W-:Y:S02]  /*3b50*/  R2UR UR21, R2 ;  /* 0x00000000021572ca */ /* 0x002fe400000e0000 */
[----:B------:R-:W-:-:S13]  /*3b60*/  CS2R R2, SRZ ;  /* 0x0000000000027805 */ /* 0x000fda000001ff00 */
.L_x_84:
[C---:B------:R-:W-:Y:S02]  /*3b70*/  LEA R0, R8.reuse, UR7, 0x3 ;  /* 0x0000000708007c11 */ /* 0x040fe4000f8e18ff */
[----:B------:R-:W-:Y:S02]  /*3b80*/  SHF.L.U32 R5, R3, 0x1f, RZ ;  /* 0x0000001f03057819 */ /* 0x000fe400000006ff */
[----:B------:R-:W-:Y:S02]  /*3b90*/  LEA R4, R8, UR7, 0x4 ;  /* 0x0000000708047c11 */ /* 0x000fe4000f8e20ff */
[----:B------:R-:W1:Y:S02]  /*3ba0*/  SYNCS.PHASECHK.TRANS64.TRYWAIT P0, [R0+URZ+0x120], R5 ;  /* 0x00012005000075a7 */ /* 0x000e6400080011ff */
[----:B-1-34-:R-:W-:Y:S05]  /*3bb0*/  @!P0 BRA `(.L_x_77) ;  /* 0x0000005800cc8947 */ /* 0x01afea0003800000 */
.L_x_195:
[----:B-1----:R-:W1:Y:S01]  /*3bc0*/  LDS.128 R4, [R4+0x1b0] ;  /* 0x0001b00004047984 */ /* 0x002e620000000c00 */
[----:B------:R-:W-:Y:S02]  /*3bd0*/  VIADD R0, R0, 0x130 ;  /* 0x0000013000007836 */ /* 0x000fe40000000000 */
[----:B------:R-:W-:Y:S01]  /*3be0*/  VIADD R8, R8, 0x1 ;  /* 0x0000000108087836 */ /* 0x000fe20000000000 */
[----:B------:R-:W-:Y:S01]  /*3bf0*/  @!PT LDS RZ, [RZ] ;  /* 0x00000000fffff984 */ /* 0x000fe20000000800 */
[----:B------:R-:W-:Y:S01]  /*3c00*/  @!PT LDS RZ, [RZ] ;  /* 0x00000000fffff984 */ /* 0x000fe20000000800 */
[----:B------:R-:W-:Y:S01]  /*3c10*/  @!PT LDS RZ, [RZ] ;  /* 0x00000000fffff984 */ /* 0x000fe20000000800 */
[----:B------:R-:W-:Y:S01]  /*3c20*/  @!PT LDS RZ, [RZ] ;  /* 0x00000000fffff984 */ /* 0x000fe20000000800 */
[----:B------:R2:W-:Y:S06]  /*3c30*/  MEMBAR.ALL.CTA ;  /* 0x0000000000007992 */ /* 0x0005ec0000008000 */
[----:B--2---:R-:W2:Y:S01]  /*3c40*/  FENCE.VIEW.ASYNC.S ;  /* 0x00000000000073c6 */ /* 0x004ea20000000000 */
[----:B------:R-:W-:-:S04]  /*3c50*/  PRMT R0, RZ, 0x654, R0 ;  /* 0x00000654ff007816 */ /* 0x000fc80000000000 */
[----:B--2---:R2:W-:Y:S01]  /*3c60*/  SYNCS.ARRIVE.TRANS64.RED.A1T0 RZ, [R0+URZ], RZ ;  /* 0x000000ff00ff79a7 */ /* 0x0045e200081004ff */
[----:B-1----:R-:W-:Y:S01]  /*3c70*/  LOP3.LUT P1, RZ, R6, 0x1, RZ, 0xc0, !PT ;  /* 0x0000000106ff7812 */ /* 0x002fe2000782c0ff */
[----:B--2---:R-:W-:-:S12]  /*3c80*/  BRA.U UP2, `(.L_x_78) ;  /* 0x0000000502087547 */ /* 0x004fd8000b800000 */
[----:B------:R-:W1:Y:S01]  /*3c90*/  LDCU UR8, c[0x0][0x38c] ;  /* 0x00007180ff0877ac */ /* 0x000e620008000800 */
[----:B------:R-:W-:Y:S02]  /*3ca0*/  PLOP3.LUT P2, PT, PT, PT, PT, 0x80, 0x8 ;  /* 0x000000000008781c */ /* 0x000fe40003f4f070 */
[----:B------:R-:W-:Y:S01]  /*3cb0*/  SHF.L.U32 R5, R9, 0x1f, RZ ;  /* 0x0000001f09057819 */ /* 0x000fe200000006ff */
[----:B------:R-:W-:Y:S02]  /*3cc0*/  ULEA UR9, UR19, UR7, 0x3 ;  /* 0x0000000713097291 */ /* 0x000fe4000f8e18ff */
[----:B------:R-:W-:Y:S02]  /*3cd0*/  ULEA UR10, UR19, UR21, 0x6 ;  /* 0x00000015130a7291 */ /* 0x000fe4000f8e30ff */
[----:B-1----:R-:W-:-:S06]  /*3ce0*/  UISETP.GE.AND UP0, UPT, UR8, 0x1, UPT ;  /* 0x000000010800788c */ /* 0x002fcc000bf06270 */
[----:B------:R-:W-:-:S05]  /*3cf0*/  PLOP3.LUT P0, PT, PT, PT, UP0, 0x80, 0x8 ;  /* 0x000000000008781c */ /* 0x000fca0003f0f008 */
[----:B------:R-:W-:-:S08]  /*3d00*/  @UP0 ULEA UR8, UR18, UR7, 0x3 ;  /* 0x0000000712080291 */ /* 0x000fd0000f8e18ff */
[----:B------:R-:W-:-:S04]  /*3d10*/  @P0 SHF.L.U32 R0, R2, 0x1f, RZ ;  /* 0x0000001f02000819 */ /* 0x000fc800000006ff */
[----:B------:R1:W2:Y:S01]  /*3d20*/  @P0 SYNCS.PHASECHK.TRANS64.TRYWAIT P2, [UR8], R0 ;  /* 0x00000000ff0005a7 */ /* 0x0002a20008041108 */
[----:B------:R-:W3:Y:S02]  /*3d30*/  SYNCS.PHASECHK.TRANS64.TRYWAIT P0, [UR9+0x160], R5 ;  /* 0x00016005ff0075a7 */ /* 0x000ee40008001109 */
[----:B-123--:R-:W-:Y:S05]  /*3d40*/  @!P0 BRA `(.L_x_79) ;  /* 0x00000058007c8947 */ /* 0x00efea0003800000 */
.L_x_197:
[----:B------:R-:W-:Y:S01]  /*3d50*/  UMOV UR16, UR17 ;  /* 0x0000001100107c82 */ /* 0x000fe20008000000 */
[----:B------:R-:W-:Y:S05]  /*3d60*/  BRA.U !UP0, `(.L_x_80) ;  /* 0x0000000108c07547 */ /* 0x000fea000b800000 */
[----:B------:R-:W-:Y:S02]  /*3d70*/  UIADD3 UR16, UPT, UPT, UR20, UR17, URZ ;  /* 0x0000001114107290 */ /* 0x000fe4000fffe0ff */
[----:B------:R-:W-:Y:S01]  /*3d80*/  UPLOP3.LUT UP3, UPT, UPT, UPT, UPT, 0x40, 0x4 ;  /* 0x000000000004789c */ /* 0x000fe20003f6e870 */
[----:B------:R-:W-:Y:S01]  /*3d90*/  UMOV UR15, UR6 ;  /* 0x00000006000f7c82 */ /* 0x000fe20008000000 */
[----:B------:R-:W-:-:S09]  /*3da0*/  UMOV UR46, UR18 ;  /* 0x00000012002e7c82 */ /* 0x000fd20008000000 */
.L_x_83:
[----:B--2---:R-:W-:Y:S01]  /*3db0*/  ULEA UR8, UR46, UR7, 0x3 ;  /* 0x000000072e087291 */ /* 0x004fe2000f8e18ff */
[----:B---3--:R-:W-:Y:S11]  /*3dc0*/  @P2 BRA `(.L_x_81) ;  /* 0x00000000000c2947 */ /* 0x008ff60003800000 */
[----:B-1----:R-:W-:Y:S04]  /*3dd0*/  SHF.L.U32 R5, R2, 0x1f, RZ ;  /* 0x0000001f02057819 */ /* 0x002fe800000006ff */
[----:B------:R-:W1:Y:S02]  /*3de0*/  SYNCS.PHASECHK.TRANS64.TRYWAIT P0, [UR8], R5 ;  /* 0x00000005ff0075a7 */ /* 0x000e640008001108 */
[----:B-1----:R-:W-:Y:S05]  /*3df0*/  @!P0 BRA `(.L_x_82) ;  /* 0x0000005800688947 */ /* 0x002fea0003800000 */
.L_x_81:
[----:B------:R-:W-:Y:S01]  /*3e00*/  UISETP.NE.AND UP0, UPT, UR15, 0x1, UPT ;  /* 0x000000010f00788c */ /* 0x000fe2000bf05270 */
[----:B------:R-:W-:Y:S01]  /*3e10*/  PLOP3.LUT P2, PT, PT, PT, PT, 0x80, 0x8 ;  /* 0x000000000008781c */ /* 0x000fe20003f4f070 */
[----:B------:R-:W-:Y:S02]  /*3e20*/  UIADD3 UR18, UPT, UPT, UR46, 0x1, URZ ;  /* 0x000000012e127890 */ /* 0x000fe4000fffe0ff */
[----:B------:R-:W-:Y:S02]  /*3e30*/  ULEA UR32, UR46, UR14, 0x9 ;  /* 0x0000000e2e207291 */ /* 0x000fe4000f8e48ff */
[----:B------:R-:W-:Y:S01]  /*3e40*/  UISETP.NE.AND UP1, UPT, UR18, 0xd, UPT ;  /* 0x0000000d1200788c */ /* 0x000fe2000bf25270 */
[----:B------:R-:W-:Y:S01]  /*3e50*/  PLOP3.LUT P0, PT, PT, PT, UP0, 0x80, 0x8 ;  /* 0x000000000008781c */ /* 0x000fe20003f0f008 */
[----:B------:R-:W-:Y:S02]  /*3e60*/  UIADD3 UR44, UPT, UPT, UR32, 0x2, URZ ;  /* 0x00000002202c7890 */ /* 0x000fe4000fffe0ff */
[----:B------:R-:W-:Y:S02]  /*3e70*/  USEL UR31, URZ, 0x1, UP1 ;  /* 0x00000001ff1f7887 */ /* 0x000fe40008800000 */
[----:B------:R-:W-:Y:S02]  /*3e80*/  USEL UR18, UR18, URZ, UP1 ;  /* 0x000000ff12127287 */ /* 0x000fe40008800000 */
[----:B------:R-:W-:Y:S02]  /*3e90*/  UIADD3 UR40, UPT, UPT, UR32, 0x4, URZ ;  /* 0x0000000420287890 */ /* 0x000fe4000fffe0ff */
[----:B------:R-:W-:Y:S01]  /*3ea0*/  @UP0 ULEA UR30, UR18, UR7, 0x3 ;  /* 0x00000007121e0291 */ /* 0x000fe2000f8e18ff */
[----:B------:R-:W-:Y:S01]  /*3eb0*/  LOP3.LUT R2, R2, UR31, RZ, 0x3c, !PT ;  /* 0x0000001f02027c12 */ /* 0x000fe2000f8e3cff */
[----:B------:R-:W-:Y:S02]  /*3ec0*/  UIADD3 UR36, UPT, UPT, UR32, 0x6, URZ ;  /* 0x0000000620247890 */ /* 0x000fe4000fffe0ff */
[----:B------:R-:W-:Y:S01]  /*3ed0*/  UIADD3 UR8, UPT, UPT, UR8, 0x68, URZ ;  /* 0x0000006808087890 */ /* 0x000fe2000fffe0ff */
[----:B-1----:R-:W-:Y:S01]  /*3ee0*/  @P0 SHF.L.U32 R0, R2, 0x1f, RZ ;  /* 0x0000001f02000819 */ /* 0x002fe200000006ff */
[----:B------:R-:W-:Y:S02]  /*3ef0*/  UIADD3 UR17, UPT, UPT, UR17, 0x1, URZ ;  /* 0x0000000111117890 */ /* 0x000fe4000fffe0ff */
[----:B------:R-:W-:Y:S01]  /*3f00*/  UIADD3 UR15, UPT, UPT, UR15, -0x1, URZ ;  /* 0xffffffff0f0f7890 */ /* 0x000fe2000fffe0ff */
[----:B------:R2:W3:Y:S01]  /*3f10*/  @P0 SYNCS.PHASECHK.TRANS64.TRYWAIT P2, [UR30], R0 ;  /* 0x00000000ff0005a7 */ /* 0x0004e2000804111e */
[----:B------:R-:W-:Y:S02]  /*3f20*/  ULEA UR30, UR46, UR13, 0x9 ;  /* 0x0000000d2e1e7291 */ /* 0x000fe4000f8e48ff */
[----:B------:R-:W-:Y:S02]  /*3f30*/  UISETP.NE.AND UP0, UPT, UR17, UR16, UPT ;  /* 0x000000101100728c */ /* 0x000fe4000bf05270 */
[----:B------:R-:W-:Y:S02]  /*3f40*/  UIADD3 UR42, UPT, UPT, UR30, 0x2, URZ ;  /* 0x000000021e2a7890 */ /* 0x000fe4000fffe0ff */
[----:B------:R-:W-:Y:S02]  /*3f50*/  UIADD3 UR38, UPT, UPT, UR30, 0x4, URZ ;  /* 0x000000041e267890 */ /* 0x000fe4000fffe0ff */
[----:B------:R-:W-:Y:S01]  /*3f60*/  UIADD3 UR34, UPT, UPT, UR30, 0x6, URZ ;  /* 0x000000061e227890 */ /* 0x000fe2000fffe0ff */
[----:B------:R-:W-:Y:S01]  /*3f70*/  UMOV UR33, 0x40004040 ;  /* 0x4000404000217882 */ /* 0x000fe20000000000 */
[----:B------:R-:W-:Y:S01]  /*3f80*/  UMOV UR31, 0x40004040 ;  /* 0x40004040001f7882 */ /* 0x000fe20000000000 */
[----:B------:R-:W-:Y:S01]  /*3f90*/  UMOV UR45, 0x40004040 ;  /* 0x40004040002d7882 */ /* 0x000fe20000000000 */
[----:B------:R2:W-:Y:S01]  /*3fa0*/  UTCHMMA.2CTA gdesc[UR30], gdesc[UR32], tmem[UR10], tmem[UR28], idesc[UR29], UP3 ;  /* 0x00ff1c201e0075ea */ /* 0x0005e20009a0000a */
[----:B------:R-:W-:Y:S01]  /*3fb0*/  UPLOP3.LUT UP3, UPT, UPT, UPT, UPT, 0x80, 0x8 ;  /* 0x000000000008789c */ /* 0x000fe20003f6f070 */
[----:B------:R-:W-:Y:S01]  /*3fc0*/  UMOV UR43, 0x40004040 ;  /* 0x40004040002b7882 */ /* 0x000fe20000000000 */
[----:B------:R-:W-:Y:S01]  /*3fd0*/  UMOV UR41, 0x40004040 ;  /* 0x4000404000297882 */ /* 0x000fe20000000000 */
[----:B------:R2:W-:Y:S01]  /*3fe0*/  UTCHMMA.2CTA gdesc[UR42], gdesc[UR44], tmem[UR10], tmem[UR26], idesc[UR27], UPT ;  /* 0x00ff1a2c2a0075ea */ /* 0x0005e2000ba0000a */
[----:B------:R-:W-:Y:S01]  /*3ff0*/  UMOV UR39, 0x40004040 ;  /* 0x4000404000277882 */ /* 0x000fe20000000000 */
[----:B------:R-:W-:Y:S01]  /*4000*/  UMOV UR37, 0x40004040 ;  /* 0x4000404000257882 */ /* 0x000fe20000000000 */
[----:B------:R-:W-:Y:S01]  /*4010*/  UMOV UR35, 0x40004040 ;  /* 0x4000404000237882 */ /* 0x000fe20000000000 */
[----:B------:R2:W-:Y:S01]  /*4020*/  UTCHMMA.2CTA gdesc[UR38], gdesc[UR40], tmem[UR10], tmem[UR24], idesc[UR25], UPT ;  /* 0x00ff1828260075ea */ /* 0x0005e2000ba0000a */
[----:B------:R2:W-:Y:S01]  /*4030*/  UTCHMMA.2CTA gdesc[UR34], gdesc[UR36], tmem[UR10], tmem[UR22], idesc[UR23], UPT ;  /* 0x00ff1624220075ea */ /* 0x0005e2000ba0000a */
[----:B------:R2:W-:Y:S01]  /*4040*/  UTCBAR.2CTA.MULTICAST [UR8], URZ, UR12 ;  /* 0x000000ff080073e9 */ /* 0x0005e2000820080c */
[----:B------:R-:W-:Y:S01]  /*4050*/  UMOV UR46, UR18 ;  /* 0x00000012002e7c82 */ /* 0x000fe20008000000 */
[----:B------:R-:W-:Y:S05]  /*4060*/  BRA.U UP0, `(.L_x_83) ;  /* 0xfffffffd00507547 */ /* 0x000fea000b83ffff */
.L_x_80:
[----:B------:R-:W-:Y:S01]  /*4070*/  UIADD3 UR9, UPT, UPT, UR9, 0x140, URZ ;  /* 0x0000014009097890 */ /* 0x000fe2000fffe0ff */
[----:B------:R-:W-:-:S08]  /*4080*/  UMOV UR17, UR16 ;  /* 0x0000001000117c82 */ /* 0x000fd00008000000 */
[----:B------:R4:W-:Y:S01]  /*4090*/  UTCBAR.2CTA.MULTICAST [UR9], URZ, UR11 ;  /* 0x000000ff090073e9 */ /* 0x0009e2000820080b */
[----:B------:R-:W-:Y:S02]  /*40a0*/  NOP ;  /* 0x0000000000007918 */ /* 0x000fe40000000000 */
.L_x_78:
[----:B------:R-:W-:Y:S01]  /*40b0*/  UIADD3 UR19, UPT, UPT, UR19, 0x1, URZ ;  /* 0x0000000113137890 */ /* 0x000fe2000fffe0ff */
[----:B------:R-:W-:-:S03]  /*40c0*/  ISETP.NE.AND P0, PT, R8, 0x2, PT ;  /* 0x000000020800780c */ /* 0x000fc60003f05270 */
[----:B------:R-:W-:Y:S01]  /*40d0*/  UISETP.NE.AND UP0, UPT, UR19, 0x4, UPT ;  /* 0x000000041300788c */ /* 0x000fe2000bf05270 */
[----:B-12---:R-:W-:Y:S02]  /*40e0*/  SEL R0, RZ, 0x1, P0 ;  /* 0x00000001ff007807 */ /* 0x006fe40000000000 */
[----:B------:R-:W-:Y:S01]  /*40f0*/  SEL R8, R8, RZ, P0 ;  /* 0x000000ff08087207 */ /* 0x000fe20000000000 */
[----:B------:R-:W-:Y:S01]  /*4100*/  USEL UR8, URZ, 0x1, UP0 ;  /* 0x00000001ff087887 */ /* 0x000fe20008000000 */
[----:B------:R-:W-:Y:S01]  /*4110*/  LOP3.LUT R3, R3, R0, RZ, 0x3c, !PT ;  /* 0x0000000003037212 */ /* 0x000fe200078e3cff */
[----:B------:R-:W-:-:S04]  /*4120*/  USEL UR19, UR19, URZ, UP0 ;  /* 0x000000ff13137287 */ /* 0x000fc80008000000 */
[----:B------:R-:W-:Y:S01]  /*4130*/  LOP3.LUT R9, R9, UR8, RZ, 0x3c, !PT ;  /* 0x0000000809097c12 */ /* 0x000fe2000f8e3cff */
[----:B------:R-:W-:Y:S07]  /*4140*/  @P1 BRA `(.L_x_84) ;  /* 0xfffffff800881947 */ /* 0x000fee000383ffff */
[----:B------:R-:W1:Y:S01]  /*4150*/  S2UR UR6, SR_CgaCtaId ;  /* 0x00000000000679c3 */ /* 0x000e620000008800 */
[----:B------:R-:W-:Y:S01]  /*4160*/  ELECT P0, URZ, PT ;  /* 0x0000000000ff782f */ /* 0x000fe20003800000 */
[----:B------:R-:W-:Y:S01]  /*4170*/  HFMA2 R0, -RZ, RZ, 0, 5.9604644775390625e-08 ;  /* 0x00000001ff007431 */ /* 0x000fe200000001ff */
[----:B------:R-:W-:-:S05]  /*4180*/  UMOV UR8, 0x40 ;  /* 0x0000004000087882 */ /* 0x000fca0000000000 */
[----:B------:R-:W-:Y:S01]  /*4190*/  UVIRTCOUNT.DEALLOC.SMPOOL 0x80 ;  /* 0x000000800000784c */ /* 0x000fe20000000000 */
[----:B------:R-:W-:Y:S02]  /*41a0*/  UISETP.NE.AND UP0, UPT, UR5, URZ, UPT ;  /* 0x000000ff0500728c */ /* 0x000fe4000bf05270 */
[----:B-1----:R-:W-:-:S09]  /*41b0*/  ULEA UR6, UR6, UR8, 0x18 ;  /* 0x0000000806067291 */ /* 0x002fd2000f8ec0ff */
[----:B------:R1:W-:Y:S01]  /*41c0*/  @P0 STS.U8 [UR6+0x1c], R0 ;  /* 0x00001c00ff000988 */ /* 0x0003e20008000006 */
[----:B------:R-:W-:Y:S05]  /*41d0*/  BRA.U UP0, `(.L_x_85) ;  /* 0x0000000100a07547 */ /* 0x000fea000b800000 */
[----:B------:R-:W-:Y:S01]  /*41e0*/  UIADD3 UR5, UPT, UPT, UR7, 0x160, URZ ;  /* 0x0000016007057890 */ /* 0x000fe2000fffe0ff */
[----:B------:R-:W-:-:S03]  /*41f0*/  SHF.L.U32 R3, R9, 0x1f, RZ ;  /* 0x0000001f09037819 */ /* 0x000fc600000006ff */
[----:B------:R-:W-:-:S09]  /*4200*/  ULEA UR8, UR19, UR5, 0x3 ;  /* 0x0000000513087291 */ /* 0x000fd2000f8e18ff */
[----:B------:R-:W2:Y:S02]  /*4210*/  SYNCS.PHASECHK.TRANS64.TRYWAIT P0, [UR8], R3 ;  /* 0x00000003ff0075a7 */ /* 0x000ea40008001108 */
[----:B--2---:R-:W-:Y:S05]  /*4220*/  @!P0 BRA `(.L_x_86) ;  /* 0x0000005400748947 */ /* 0x004fea0003800000 */
.L_x_200:
[----:B----4-:R-:W-:-:S04]  /*4230*/  UIADD3 UR9, UPT, UPT, UR19, 0x1, URZ ;  /* 0x0000000113097890 */ /* 0x010fc8000fffe0ff */
        /* <DEDUP_REMOVED lines=8> */
.L_x_202:
        /* <DEDUP_REMOVED lines=9> */
.L_x_204:
[----:B------:R-:W-:-:S04]  /*4350*/  UIADD3 UR9, UPT, UPT, UR9, 0x1, URZ ;  /* 0x0000000109097890 */ /* 0x000fc8000fffe0ff */
[----:B------:R-:W-:-:S04]  /*4360*/  UISETP.NE.AND UP1, UPT, UR9, 0x4, UPT ;  /* 0x000000040900788c */ /* 0x000fc8000bf25270 */
[----:B------:R-:W-:Y:S02]  /*4370*/  USEL UR8, URZ, 0x1, UP1 ;  /* 0x00000001ff087887 */ /* 0x000fe40008800000 */
[----:B------:R-:W-:-:S04]  /*4380*/  USEL UR9, UR9, URZ, UP1 ;  /* 0x000000ff09097287 */ /* 0x000fc80008800000 */
[----:B------:R-:W-:Y:S01]  /*4390*/  ULEA UR9, UR9, UR5, 0x3 ;  /* 0x0000000509097291 */ /* 0x000fe2000f8e18ff */
[----:B-1----:R-:W-:-:S04]  /*43a0*/  LOP3.LUT R3, R2, UR8, RZ, 0x3c, !PT ;  /* 0x0000000802037c12 */ /* 0x002fc8000f8e3cff */
[----:B------:R-:W-:Y:S01]  /*43b0*/  SHF.L.U32 R3, R3, 0x1f, RZ ;  /* 0x0000001f03037819 */ /* 0x000fe200000006ff */
[----:B------:R-:W-:-:S04]  /*43c0*/  IMAD.U32 R0, RZ, RZ, UR9 ;  /* 0x00000009ff007e24 */ /* 0x000fc8000f8e00ff */
[----:B------:R1:W2:Y:S03]  /*43d0*/  SYNCS.PHASECHK.TRANS64.TRYWAIT P0, [R0+URZ], R3 ;  /* 0x00000003000075a7 */ /* 0x0002a600080011ff */
[----:B--2---:R-:W-:Y:S05]  /*43e0*/  @!P0 NANOSLEEP.SYNCS 0x989680 ;  /* 0x009896800000895d */ /* 0x004fea0003900000 */
[----:B------:R-:W2:Y:S02]  /*43f0*/  @!P0 SYNCS.PHASECHK.TRANS64 P0, [R0+URZ], R3 ;  /* 0x00000003000085a7 */ /* 0x000ea400080010ff */
[----:B--2---:R-:W-:Y:S05]  /*4400*/  @P0 BRA `(.L_x_89) ;  /* 0x0000000000200947 */ /* 0x004fea0003800000 */
.L_x_90:
[----:B--2---:R2:W4:Y:S02]  /*4410*/  SYNCS.PHASECHK.TRANS64.TRYWAIT P0, [R0+URZ], R3 ;  /* 0x00000003000075a7 */ /* 0x00452400080011ff */
[----:B----4-:R-:W-:Y:S05]  /*4420*/  @!P0 NANOSLEEP.SYNCS 0x989680 ;  /* 0x009896800000895d */ /* 0x010fea0003900000 */
[----:B------:R-:W4:Y:S02]  /*4430*/  @!P0 SYNCS.PHASECHK.TRANS64 P0, [R0+URZ], R3 ;  /* 0x00000003000085a7 */ /* 0x000f2400080010ff */
[----:B----4-:R-:W-:Y:S05]  /*4440*/  @!P0 BRA `(.L_x_90) ;  /* 0xfffffffc00f08947 */ /* 0x010fea000383ffff */
[----:B------:R-:W-:Y:S05]  /*4450*/  BRA `(.L_x_89) ;  /* 0x00000000000c7947 */ /* 0x000fea0003800000 */
.L_x_85:
[----:B------:R-:W-:-:S04]  /*4460*/  UIADD3 UR5, UPT, UPT, UR7, 0x1a0, URZ ;  /* 0x000001a007057890 */ /* 0x000fc8000fffe0ff */
[----:B------:R-:W-:-:S09]  /*4470*/  UPRMT UR5, UR4, 0x654, UR5 ;  /* 0x0000065404057896 */ /* 0x000fd20008000005 */
[----:B------:R-:W-:Y:S03]  /*4480*/  SYNCS.ARRIVE.TRANS64.RED.A1T0 RZ, [UR5], RZ ;  /* 0x000000ffffff79a7 */ /* 0x000fe60008100405 */
.L_x_89:
[----:B-12---:R-:W-:Y:S01]  /*4490*/  SHF.L.U32 R3, RZ, 0x1f, RZ ;  /* 0x0000001fff037819 */ /* 0x006fe200000006ff */
[----:B------:R-:W-:Y:S01]  /*44a0*/  UIADD3 UR5, UPT, UPT, UR7, 0x1a0, URZ ;  /* 0x000001a007057890 */ /* 0x000fe2000fffe0ff */
[----:B------:R-:W-:Y:S02]  /*44b0*/  PLOP3.LUT P0, PT, PT, PT, UP0, 0x80, 0x8 ;  /* 0x000000000008781c */ /* 0x000fe40003f0f008 */
[----:B------:R-:W1:Y:S02]  /*44c0*/  SYNCS.PHASECHK.TRANS64.TRYWAIT P1, [UR7+0x1a0], R3 ;  /* 0x0001a003ff0075a7 */ /* 0x000e640008021107 */
[----:B-1----:R-:W-:Y:S09]  /*44d0*/  @!P1 BRA `(.L_x_91) ;  /* 0x0000005400109947 */ /* 0x002ff20003800000 */
.L_x_206:
[----:B------:R-:W-:Y:S01]  /*44e0*/  @!UP0 UPRMT UR5, UR4, 0x654, UR5 ;  /* 0x0000065404058896 */ /* 0x000fe20008000005 */
[----:B------:R-:W-:Y:S02]  /*44f0*/  UMOV UR8, 0xffff ;  /* 0x0000ffff00087882 */ /* 0x000fe40000000000 */
[----:B------:R-:W-:-:S06]  /*4500*/  UMOV UR4, 0x1 ;  /* 0x0000000100047882 */ /* 0x000fcc0000000000 */
[----:B------:R-:W-:Y:S01]  /*4510*/  @!P0 SYNCS.ARRIVE.TRANS64.RED.A1T0 RZ, [UR5], RZ ;  /* 0x000000ffffff89a7 */ /* 0x000fe20008100405 */
[----:B------:R-:W-:Y:S01]  /*4520*/  NOP ;  /* 0x0000000000007918 */ /* 0x000fe20000000000 */
[----:B-1----:R-:W1:Y:S01]  /*4530*/  LDS R0, [UR6+0x14] ;  /* 0x00001406ff007984 */ /* 0x002e620008000800 */
[----:B------:R-:W-:-:S04]  /*4540*/  ULOP3.LUT UR5, UR21, 0xffff, URZ, 0xc0, !UPT ;  /* 0x0000ffff15057892 */ /* 0x000fc8000f8ec0ff */
[----:B------:R-:W-:-:S04]  /*4550*/  USHF.R.U32.HI UR5, URZ, 0x5, UR5 ;  /* 0x00000005ff057899 */ /* 0x000fc80008011605 */
[----:B------:R-:W-:Y:S02]  /*4560*/  USHF.L.U32 UR8, UR8, UR5, URZ ;  /* 0x0000000508087299 */ /* 0x000fe400080006ff */
[----:B------:R-:W-:-:S04]  /*4570*/  USHF.L.U32 UR4, UR4, UR5, URZ ;  /* 0x0000000504047299 */ /* 0x000fc800080006ff */
[----:B-1----:R-:W-:-:S04]  /*4580*/  LOP3.LUT R0, R0, UR8, RZ, 0xc0, !PT ;  /* 0x0000000800007c12 */ /* 0x002fc8000f8ec0ff */
[----:B------:R-:W-:-:S13]  /*4590*/  ISETP.NE.AND P0, PT, R0, UR8, PT ;  /* 0x0000000800007c0c */ /* 0x000fda000bf05270 */
[----:B------:R-:W-:Y:S05]  /*45a0*/  @P0 BRA `(.L_x_92) ;  /* 0x0000000000580947 */ /* 0x000fea0003800000 */
[----:B------:R-:W1:Y:S02]  /*45b0*/  LDS R0, [UR6+0x18] ;  /* 0x00001806ff007984 */ /* 0x000e640008000800 */
[----:B-1----:R-:W-:-:S04]  /*45c0*/  LOP3.LUT R0, R0, UR4, RZ, 0xc0, !PT ;  /* 0x0000000400007c12 */ /* 0x002fc8000f8ec0ff */
[----:B------:R-:W-:-:S13]  /*45d0*/  ISETP.NE.AND P0, PT, R0, UR4, PT ;  /* 0x0000000400007c0c */ /* 0x000fda000bf05270 */
[----:B------:R-:W-:Y:S05]  /*45e0*/  @P0 BRA `(.L_x_93) ;  /* 0x00000000003c0947 */ /* 0x000fea0003800000 */
[----:B------:R-:W1:Y:S01]  /*45f0*/  S2R R2, SR_LANEID ;  /* 0x0000000000027919 */ /* 0x000e620000000000 */
[----:B------:R-:W-:Y:S01]  /*4600*/  ULOP3.LUT UR8, URZ, UR8, URZ, 0x33, !UPT ;  /* 0x00000008ff087292 */ /* 0x000fe2000f8e33ff */
[----:B------:R-:W-:Y:S01]  /*4610*/  LOP3.LUT R4, RZ, UR4, RZ, 0x33, !PT ;  /* 0x00000004ff047c12 */ /* 0x000fe2000f8e33ff */
[----:B------:R-:W-:Y:S02]  /*4620*/  VOTEU.ANY UR7, UPT, PT ;  /* 0x0000000000077886 */ /* 0x000fe400038e0100 */
[----:B------:R-:W-:Y:S01]  /*4630*/  UFLO.U32 UR7, UR7 ;  /* 0x00000007000772bd */ /* 0x000fe200080e0000 */
[----:B------:R-:W2:Y:S01]  /*4640*/  REDUX UR4, R4 ;  /* 0x00000000040473c4 */ /* 0x000ea20000000000 */
[----:B------:R-:W-:-:S06]  /*4650*/  IMAD.U32 R0, RZ, RZ, UR8 ;  /* 0x00000008ff007e24 */ /* 0x000fcc000f8e00ff */
[----:B------:R1:W-:Y:S01]  /*4660*/  UTCATOMSWS.AND URZ, UR8 ;  /* 0x0000000800ff79e3 */ /* 0x0003e20008000000 */
[----:B------:R-:W3:Y:S01]  /*4670*/  REDUX UR5, R0 ;  /* 0x00000000000573c4 */ /* 0x000ee20000000000 */
[----:B-1----:R-:W-:Y:S01]  /*4680*/  ISETP.EQ.U32.AND P0, PT, R2, UR7, PT ;  /* 0x0000000702007c0c */ /* 0x002fe2000bf02070 */
[----:B--2---:R-:W-:Y:S01]  /*4690*/  IMAD.U32 R2, RZ, RZ, UR4 ;  /* 0x00000004ff027e24 */ /* 0x004fe2000f8e00ff */
[----:B---3--:R-:W-:-:S11]  /*46a0*/  MOV R3, UR5 ;  /* 0x0000000500037c02 */ /* 0x008fd60008000f00 */
[----:B------:R1:W-:Y:S04]  /*46b0*/  @P0 ATOMS.AND RZ, [UR6+0x14], R3 ;  /* 0x00001403ffff098c */ /* 0x0003e8000a800006 */
[----:B------:R1:W-:Y:S01]  /*46c0*/  @P0 ATOMS.AND RZ, [UR6+0x18], R2 ;  /* 0x00001802ffff098c */ /* 0x0003e2000a800006 */
[----:B------:R-:W-:Y:S05]  /*46d0*/  BRA `(.L_x_94) ;  /* 0x0000000000147947 */ /* 0x000fea0003800000 */
.L_x_93:
[----:B------:R-:W-:Y:S02]  /*46e0*/  MOV R2, 0x4700 ;  /* 0x0000470000027802 */ /* 0x000fe40000000f00 */
[----:B---345:R-:W-:Y:S05]  /*46f0*/  CALL.REL.NOINC `($__internal_0_$__cuda_sm10x_tcgen05_guardrail_trap_col_being_dealloced_not_returned_by_alloc) ;  /* 0x0000005400f07944 */ /* 0x038fea0003c00000 */
[----:B------:R-:W-:Y:S05]  /*4700*/  BRA `(.L_x_94) ;  /* 0x0000000000087947 */ /* 0x000fea0003800000 */
.L_x_92:
[----:B------:R-:W-:Y:S02]  /*4710*/  MOV R2, 0x4730 ;  /* 0x0000473000027802 */ /* 0x000fe40000000f00 */
[----:B---345:R-:W-:Y:S05]  /*4720*/  CALL.REL.NOINC `($__internal_2_$__cuda_sm10x_tcgen05_guardrail_trap_unallocated_columns_being_dealloced) ;  /* 0x0000005400fc7944 */ /* 0x038fea0003c00000 */
.L_x_94:
[----:B------:R-:W-:Y:S01]  /*4730*/  NOP ;  /* 0x0000000000007918 */ /* 0x000fe20000000000 */
[----:B----4-:R-:W-:Y:S05]  /*4740*/  EXIT ;  /* 0x000000000000794d */ /* 0x010fea0003800000 */
.L_x_65:
[----:B------:R-:W-:-:S09]  /*4750*/  UISETP.NE.OR UP5, UPT, UR10, 0x3, !UP5 ;  /* 0x000000030a00788c */ /* 0x000fd2000efa5670 */
[----:B------:R-:W-:Y:S05]  /*4760*/  BRA.U UP5, `(.L_x_95) ;  /* 0x0000001105787547 */ /* 0x000fea000b800000 */
[----:B------:R-:W1:Y:S01]  /*4770*/  LDC R0, c[0x0][0xb30] ;  /* 0x0002cc00ff007b82 */ /* 0x000e620000000800 */
[----:B------:R-:W2:Y:S01]  /*4780*/  LDCU.64 UR8, c[0x0][0x888] ;  /* 0x00011100ff0877ac */ /* 0x000ea20008000a00 */
[----:B------:R-:W-:Y:S02]  /*4790*/  HFMA2 R25, -RZ, RZ, 0, 0 ;  /* 0x00000000ff197431 */ /* 0x000fe400000001ff */
[----:B-----5:R-:W-:Y:S01]  /*47a0*/  IMAD.MOV.U32 R32, RZ, RZ, 0x1 ;  /* 0x00000001ff207424 */ /* 0x020fe200078e00ff */
[----:B------:R-:W-:Y:S01]  /*47b0*/  MOV R23, 0x1000 ;  /* 0x0000100000177802 */ /* 0x000fe20000000f00 */
[----:B------:R-:W3:Y:S01]  /*47c0*/  LDCU.64 UR4, c[0x0][0x890] ;  /* 0x00011200ff0477ac */ /* 0x000ee20008000a00 */
[----:B------:R-:W-:Y:S01]  /*47d0*/  IMAD.MOV.U32 R27, RZ, RZ, RZ ;  /* 0x000000ffff1b7224 */ /* 0x000fe200078e00ff */
[----:B------:R-:W4:Y:S01]  /*47e0*/  LDC R19, c[0x0][0x370] ;  /* 0x0000dc00ff137b82 */ /* 0x000f220000000800 */
[----:B------:R-:W-:Y:S01]  /*47f0*/  UMOV UR7, 0x400 ;  /* 0x0000040000077882 */ /* 0x000fe20000000000 */
[----:B------:R-:W-:-:S02]  /*4800*/  UPLOP3.LUT UP1, UPT, UPT, UPT, UPT, 0x40, 0x4 ;  /* 0x000000000004789c */ /* 0x000fc40003f2e870 */
[----:B------:R-:W-:-:S04]  /*4810*/  ULEA UR7, UR37, UR7, 0x18 ;  /* 0x0000000725077291 */ /* 0x000fc8000f8ec0ff */
[----:B------:R-:W4:Y:S01]  /*4820*/  LDC R2, c[0x0][0xb0c] ;  /* 0x0002c300ff027b82 */ /* 0x000f220000000800 */
[----:B------:R-:W-:Y:S02]  /*4830*/  UIADD3 UR13, UPT, UPT, UR7, 0xe8, URZ ;  /* 0x000000e8070d7890 */ /* 0x000fe4000fffe0ff */
[----:B--2---:R-:W-:Y:S02]  /*4840*/  UISETP.NE.U32.AND UP3, UPT, UR8, URZ, UPT ;  /* 0x000000ff0800728c */ /* 0x004fe4000bf65070 */
[----:B------:R-:W-:Y:S02]  /*4850*/  UIADD3 UR41, UPT, UPT, UR7, 0xd0, URZ ;  /* 0x000000d007297890 */ /* 0x000fe4000fffe0ff */
[----:B---3--:R-:W-:Y:S01]  /*4860*/  UISETP.NE.U32.AND UP4, UPT, UR4, URZ, UPT ;  /* 0x000000ff0400728c */ /* 0x008fe2000bf85070 */
[----:B------:R-:W2:Y:S01]  /*4870*/  LDC R18, c[0x0][0xb20] ;  /* 0x0002c800ff127b82 */ /* 0x000ea20000000800 */
[----:B-1----:R-:W-:Y:S01]  /*4880*/  ISETP.NE.AND P1, PT, R0, 0x1, PT ;  /* 0x000000010000780c */ /* 0x002fe20003f25270 */
[----:B------:R-:W-:-:S02]  /*4890*/  UISETP.NE.AND.EX UP3, UPT, UR9, URZ, UPT, UP3 ;  /* 0x000000ff0900728c */ /* 0x000fc4000bf65330 */
[----:B------:R-:W-:Y:S02]  /*48a0*/  UIADD3 UR33, UPT, UPT, UR7, 0xd8, URZ ;  /* 0x000000d807217890 */ /* 0x000fe4000fffe0ff */
[----:B------:R-:W-:Y:S02]  /*48b0*/  UIADD3 UR25, UPT, UPT, UR7, 0xe0, URZ ;  /* 0x000000e007197890 */ /* 0x000fe4000fffe0ff */
[----:B------:R-:W1:Y:S01]  /*48c0*/  LDC.64 R36, c[0x0][0x348] ;  /* 0x0000d200ff247b82 */ /* 0x000e620000000a00 */
[----:B------:R-:W-:Y:S02]  /*48d0*/  UPRMT UR13, UR37, 0x654, UR13 ;  /* 0x00000654250d7896 */ /* 0x000fe4000800000d */
[----:B------:R-:W-:-:S05]  /*48e0*/  UISETP.NE.AND.EX UP4, UPT, UR5, URZ, UPT, UP4 ;  /* 0x000000ff0500728c */ /* 0x000fca000bf85340 */
[----:B------:R-:W3:Y:S08]  /*48f0*/  LDC.64 R16, c[0x0][0xb10] ;  /* 0x0002c400ff107b82 */ /* 0x000ef00000000a00 */
[----:B------:R-:W1:Y:S08]  /*4900*/  LDC.64 R6, c[0x0][0xb18] ;  /* 0x0002c600ff067b82 */ /* 0x000e700000000a00 */
[----:B------:R-:W1:Y:S08]  /*4910*/  LDC.64 R4, c[0x0][0xb28] ;  /* 0x0002ca00ff047b82 */ /* 0x000e700000000a00 */
[----:B--2-4-:R-:W1:Y:S02]  /*4920*/  LDC R22, c[0x0][0x374] ;  /* 0x0000dd00ff167b82 */ /* 0x014e640000000800 */
.L_x_106:
[----:B------:R-:W-:Y:S02]  /*4930*/  LEA R0, R27, UR7, 0x3 ;  /* 0x000000071b007c11 */ /* 0x000fe4000f8e18ff */
[----:B------:R-:W-:Y:S02]  /*4940*/  SHF.L.U32 R3, R25, 0x1f, RZ ;  /* 0x0000001f19037819 */ /* 0x000fe400000006ff */
[----:B------:R-:W-:Y:S02]  /*4950*/  LEA R28, R27, UR7, 0x4 ;  /* 0x000000071b1c7c11 */ /* 0x000fe4000f8e20ff */
[----:B--2---:R-:W2:Y:S02]  /*4960*/  SYNCS.PHASECHK.TRANS64.TRYWAIT P0, [R0+URZ+0x120], R3 ;  /* 0x00012003000075a7 */ /* 0x004ea400080011ff */
[----:B--2---:R-:W-:Y:S05]  /*4970*/  @!P0 BRA `(.L_x_96) ;  /* 0x0000005000008947 */ /* 0x004fea0003800000 */
.L_x_207:
[----:B------:R-:W-:Y:S01]  /*4980*/  ISETP.GE.AND P0, PT, R26, 0x1, PT ;  /* 0x000000011a00780c */ /* 0x000fe20003f06270 */
[----:B------:R-:W4:Y:S01]  /*4990*/  LDS.128 R28, [R28+0x1b0] ;  /* 0x0001b0001c1c7984 */ /* 0x000f220000000c00 */
[----:B--2---:R-:W-:Y:S01]  /*49a0*/  VIADD R0, R0, 0x130 ;  /* 0x0000013000007836 */ /* 0x004fe20000000000 */
[----:B------:R-:W-:Y:S01]  /*49b0*/  @!PT LDS RZ, [RZ] ;  /* 0x00000000fffff984 */ /* 0x000fe20000000800 */
[----:B------:R-:W-:Y:S01]  /*49c0*/  @!PT LDS RZ, [RZ] ;  /* 0x00000000fffff984 */ /* 0x000fe20000000800 */
[----:B------:R-:W-:Y:S01]  /*49d0*/  @!PT LDS RZ, [RZ] ;  /* 0x00000000fffff984 */ /* 0x000fe20000000800 */
[----:B------:R-:W-:Y:S01]  /*49e0*/  @!PT LDS RZ, [RZ] ;  /* 0x00000000fffff984 */ /* 0x000fe20000000800 */
[----:B------:R2:W-:Y:S06]  /*49f0*/  MEMBAR.ALL.CTA ;  /* 0x0000000000007992 */ /* 0x0005ec0000008000 */
[----:B--2---:R-:W2:Y:S01]  /*4a00*/  FENCE.VIEW.ASYNC.S ;  /* 0x00000000000073c6 */ /* 0x004ea20000000000 */
[----:B------:R-:W-:Y:S04]  /*4a10*/  PRMT R0, RZ, 0x654, R0 ;  /* 0x00000654ff007816 */ /* 0x000fe80000000000 */
[----:B--2---:R2:W-:Y:S01]  /*4a20*/  SYNCS.ARRIVE.TRANS64.RED.A1T0 RZ, [R0+URZ], RZ ;  /* 0x000000ff00ff79a7 */ /* 0x0045e200081004ff */
[----:B----4-:R-:W-:Y:S11]  /*4a30*/  LOP3.LUT P3, RZ, R30, 0x1, RZ, 0xc0, !PT ;  /* 0x000000011eff7812 */ /* 0x010ff6000786c0ff */
[----:B------:R-:W-:Y:S02]  /*4a40*/  @!UPT UIADD3 URZ, UPT, UPT, URZ, URZ, URZ ;  /* 0x000000fffffff290 */ /* 0x000fe4000fffe0ff */
[----:B------:R-:W-:Y:S02]  /*4a50*/  @P3 MOV R13, R28 ;  /* 0x0000001c000d3202 */ /* 0x000fe40000000f00 */
[----:B------:R-:W-:Y:S01]  /*4a60*/  @P3 LOP3.LUT R8, R29, 0xffff, RZ, 0xc0, !PT ;  /* 0x0000ffff1d083812 */ /* 0x000fe200078ec0ff */
[----:B--2---:R-:W-:Y:S06]  /*4a70*/  @!P0 BRA `(.L_x_97) ;  /* 0x0000000000a48947 */ /* 0x004fec0003800000 */
[----:B-1----:R-:W-:Y:S01]  /*4a80*/  IMAD.HI.U32 R33, R22, R7, RZ ;  /* 0x0000000716217227 */ /* 0x002fe200078e00ff */
[----:B------:R-:W-:Y:S02]  /*4a90*/  ISETP.NE.AND P0, PT, R6, 0x1, PT ;  /* 0x000000010600780c */ /* 0x000fe40003f05270 */
[----:B------:R-:W-:Y:S01]  /*4aa0*/  ISETP.NE.AND P2, PT, R26, 0x1, PT ;  /* 0x000000011a00780c */ /* 0x000fe20003f45270 */
[----:B---3--:R-:W-:Y:S01]  /*4ab0*/  IMAD.HI.U32 R34, R19, R16, RZ ;  /* 0x0000001013227227 */ /* 0x008fe200078e00ff */
[----:B------:R-:W-:Y:S02]  /*4ac0*/  SHF.R.U32.HI R33, RZ, R18, R33 ;  /* 0x00000012ff217219 */ /* 0x000fe40000011621 */
[----:B------:R-:W-:Y:S01]  /*4ad0*/  ISETP.NE.AND P4, PT, R2, 0x1, PT ;  /* 0x000000010200780c */ /* 0x000fe20003f85270 */
[----:B------:R-:W-:Y:S01]  /*4ae0*/  IMAD.HI.U32 R38, R13, R16, RZ ;  /* 0x000000100d267227 */ /* 0x000fe200078e00ff */
[----:B------:R-:W-:Y:S02]  /*4af0*/  SHF.R.U32.HI R34, RZ, R17, R34 ;  /* 0x00000011ff227219 */ /* 0x000fe40000011622 */
[----:B------:R-:W-:Y:S01]  /*4b00*/  SEL R3, R22, R33, !P0 ;  /* 0x0000002116037207 */ /* 0x000fe20004000000 */
[C---:B------:R-:W-:Y:S01]  /*4b10*/  IMAD.HI.U32 R33, R8.reuse, R7, RZ ;  /* 0x0000000708217227 */ /* 0x040fe200078e00ff */
[----:B------:R-:W-:Y:S02]  /*4b20*/  SEL R11, R19, R34, !P4 ;  /* 0x00000022130b7207 */ /* 0x000fe40006000000 */
[----:B------:R-:W-:Y:S01]  /*4b30*/  SHF.R.U32.HI R38, RZ, R17, R38 ;  /* 0x00000011ff267219 */ /* 0x000fe20000011626 */
[----:B------:R-:W-:Y:S01]  /*4b40*/  IMAD.HI.U32 R40, R3, R4, RZ ;  /* 0x0000000403287227 */ /* 0x000fe200078e00ff */
[----:B------:R-:W-:Y:S03]  /*4b50*/  SHF.R.U32.HI R33, RZ, R18, R33 ;  /* 0x00000012ff217219 */ /* 0x000fe60000011621 */
[----:B------:R-:W-:Y:S01]  /*4b60*/  IMAD.HI.U32 R34, R11, R4, RZ ;  /* 0x000000040b227227 */ /* 0x000fe200078e00ff */
[----:B------:R-:W-:Y:S02]  /*4b70*/  @P2 SHF.R.U32.HI R3, RZ, R5, R40 ;  /* 0x00000005ff032219 */ /* 0x000fe40000011628 */
[----:B------:R-:W-:Y:S02]  /*4b80*/  SEL R9, R8, R33, !P0 ;  /* 0x0000002108097207 */ /* 0x000fe40004000000 */
[----:B------:R-:W-:Y:S01]  /*4b90*/  @P2 SHF.R.U32.HI R11, RZ, R5, R34 ;  /* 0x00000005ff0b2219 */ /* 0x000fe20000011622 */
[C---:B------:R-:W-:Y:S01]  /*4ba0*/  IMAD R10, R26.reuse, R3, RZ ;  /* 0x000000031a0a7224 */ /* 0x040fe200078e02ff */
[----:B------:R-:W-:Y:S01]  /*4bb0*/  SEL R3, R13, R38, !P4 ;  /* 0x000000260d037207 */ /* 0x000fe20006000000 */
[C---:B------:R-:W-:Y:S03]  /*4bc0*/  IMAD.HI.U32 R14, R9.reuse, R4, RZ ;  /* 0x00000004090e7227 */ /* 0x040fe600078e00ff */
[----:B------:R-:W-:Y:S01]  /*4bd0*/  ISETP.GE.AND P0, PT, R9, R10, PT ;  /* 0x0000000a0900720c */ /* 0x000fe20003f06270 */
[C---:B------:R-:W-:Y:S01]  /*4be0*/  IMAD R12, R26.reuse, R11, RZ ;  /* 0x0000000b1a0c7224 */ /* 0x040fe200078e02ff */
[-C--:B------:R-:W-:Y:S04]  /*4bf0*/  SHF.R.U32.HI R14, RZ, R5.reuse, R14 ;  /* 0x00000005ff0e7219 */ /* 0x080fe8000001160e */
[----:B------:R-:W-:Y:S02]  /*4c00*/  ISETP.GE.OR P0, PT, R3, R12, P0 ;  /* 0x0000000c0300720c */ /* 0x000fe40000706670 */
[----:B------:R-:W-:Y:S05]  /*4c10*/  SEL R15, R9, R14, !P2 ;  /* 0x0000000e090f7207 */ /* 0x000fea0005000000 */
[----:B------:R-:W-:Y:S04]  /*4c20*/  IMAD.MOV R14, RZ, RZ, -R15 ;  /* 0x000000ffff0e7224 */ /* 0x000fe800078e0a0f */
[----:B------:R-:W-:Y:S02]  /*4c30*/  IMAD R14, R26, R14, R9 ;  /* 0x0000000e1a0e7224 */ /* 0x000fe400078e0209 */
[C---:B------:R-:W-:Y:S05]  /*4c40*/  @!P0 IMAD.HI.U32 R10, R3.reuse, R4, RZ ;  /* 0x00000004030a8227 */ /* 0x040fea00078e00ff */
[----:B------:R-:W-:Y:S04]  /*4c50*/  @!P0 SHF.R.U32.HI R10, RZ, R5, R10 ;  /* 0x00000005ff0a8219 */ /* 0x000fe8000001160a */
[----:B------:R-:W-:Y:S01]  /*4c60*/  @!P0 SEL R0, R3, R10, !P2 ;  /* 0x0000000a03008207 */ /* 0x000fe20005000000 */
[----:B------:R-:W-:Y:S03]  /*4c70*/  IMAD.MOV R10, RZ, RZ, -R3 ;  /* 0x000000ffff0a7224 */ /* 0x000fe600078e0a03 */
[----:B------:R-:W-:Y:S01]  /*4c80*/  @!P0 IADD3 R15, PT, PT, R15, -R0, RZ ;  /* 0x800000000f0f8210 */ /* 0x000fe20007ffe0ff */
[----:B------:R-:W-:Y:S01]  /*4c90*/  @!P0 IMAD R0, R11, R14, R0 ;  /* 0x0000000e0b008224 */ /* 0x000fe200078e0200 */
[----:B------:R-:W-:Y:S01]  /*4ca0*/  IADD3 R11, PT, PT, -R9, RZ, RZ ;  /* 0x000000ff090b7210 */ /* 0x000fe20007ffe1ff */
[----:B------:R-:W-:Y:S02]  /*4cb0*/  IMAD R13, R2, R10, R13 ;  /* 0x0000000a020d7224 */ /* 0x000fe400078e020d */
[----:B------:R-:W-:Y:S02]  /*4cc0*/  @!P0 IMAD R9, R15, R26, R3 ;  /* 0x0000001a0f098224 */ /* 0x000fe400078e0203 */
[----:B------:R-:W-:Y:S02]  /*4cd0*/  @!P0 IMAD.MOV.U32 R3, RZ, RZ, R0 ;  /* 0x000000ffff038224 */ /* 0x000fe400078e0000 */
[----:B------:R-:W-:Y:S02]  /*4ce0*/  IMAD R8, R6, R11, R8 ;  /* 0x0000000b06087224 */ /* 0x000fe400078e0208 */
[----:B------:R-:W-:Y:S02]  /*4cf0*/  IMAD R13, R3, R2, R13 ;  /* 0x00000002030d7224 */ /* 0x000fe400078e020d */
[----:B------:R-:W-:Y:S02]  /*4d00*/  IMAD R8, R9, R6, R8 ;  /* 0x0000000609087224 */ /* 0x000fe400078e0208 */
.L_x_97:
[----:B------:R-:W-:Y:S05]  /*4d10*/  BRA.U UP1, `(.L_x_98) ;  /* 0x0000000101107547 */ /* 0x000fea000b800000 */
[----:B------:R-:W-:Y:S04]  /*4d20*/  MOV R0, UR6 ;  /* 0x0000000600007c02 */ /* 0x000fe80008000f00 */
[----:B------:R-:W-:Y:S04]  /*4d30*/  SHF.L.U32 R3, R0, 0x1f, RZ ;  /* 0x0000001f00037819 */ /* 0x000fe800000006ff */
[----:B------:R-:W2:Y:S02]  /*4d40*/  SYNCS.PHASECHK.TRANS64.TRYWAIT P0, [UR7+0x118], R3 ;  /* 0x00011803ff0075a7 */ /* 0x000ea40008001107 */
[----:B--2---:R-:W-:Y:S05]  /*4d50*/  @!P0 BRA `(.L_x_99) ;  /* 0x0000004c001c8947 */ /* 0x004fea0003800000 */
.L_x_98:
[----:B------:R-:W-:Y:S02]  /*4d60*/  R2UR UR42, R20 ;  /* 0x00000000142a72ca */ /* 0x000fe400000e0000 */
[----:B------:R-:W-:Y:S02]  /*4d70*/  R2UR UR43, R21 ;  /* 0x00000000152b72ca */ /* 0x000fe400000e0000 */
[----:B------:R-:W-:Y:S02]  /*4d80*/  ISETP.NE.U32.AND P2, PT, RZ, UR4, PT ;  /* 0x00000004ff007c0c */ /* 0x000fe4000bf45070 */
[----:B------:R-:W-:Y:S02]  /*4d90*/  SHF.L.U32 R12, R32, 0x1f, RZ ;  /* 0x0000001f200c7819 */ /* 0x000fe400000006ff */
[----:B------:R-:W-:Y:S05]  /*4da0*/  ISETP.NE.AND.EX P2, PT, RZ, UR5, PT, P2 ;  /* 0x00000005ff007c0c */ /* 0x000fea000bf45320 */
[----:B------:R-:W-:Y:S02]  /*4db0*/  USHF.L.U32 UR42, UR42, 0x7, URZ ;  /* 0x000000072a2a7899 */ /* 0x000fe400080006ff */
[----:B------:R-:W-:Y:S01]  /*4dc0*/  USHF.L.U32 UR43, UR43, 0x6, URZ ;  /* 0x000000062b2b7899 */ /* 0x000fe200080006ff */
[----:B------:R-:W-:Y:S11]  /*4dd0*/  BRA.U !UP4, `(.L_x_100) ;  /* 0x000000010c347547 */ /* 0x000ff6000b800000 */
[----:B------:R-:W-:Y:S01]  /*4de0*/  UPLOP3.LUT UP0, UPT, UPT, UPT, UP3, 0x80, 0x8 ;  /* 0x000000000008789c */ /* 0x000fe20003f0f030 */
[----:B--2---:R-:W-:Y:S02]  /*4df0*/  HFMA2 R0, -RZ, RZ, 0, 5.9604644775390625e-08 ;  /* 0x00000001ff007431 */ /* 0x004fe400000001ff */
[----:B------:R-:W-:Y:S03]  /*4e00*/  IMAD.MOV.U32 R59, RZ, RZ, 0x1 ;  /* 0x00000001ff3b7424 */ /* 0x000fe600078e00ff */
[----:B------:R-:W-:Y:S05]  /*4e10*/  PLOP3.LUT P0, PT, PT, PT, UP0, 0x80, 0x8 ;  /* 0x000000000008781c */ /* 0x000fea0003f0f008 */
[----:B------:R-:W2:Y:S01]  /*4e20*/  @UP0 LDCU.64 UR10, c[0x0][0x888] ;  /* 0x00011100ff0a07ac */ /* 0x000ea20008000a00 */
[----:B------:R-:W-:Y:S07]  /*4e30*/  @UP0 UIMAD UR8, UR36, UR4, URZ ;  /* 0x00000004240802a4 */ /* 0x000fee000f8e02ff */
[----:B------:R-:W-:Y:S01]  /*4e40*/  @!P0 PRMT R59, R0, 0x7610, R59 ;  /* 0x00007610003b8816 */ /* 0x000fe2000000003b */
[----:B--2---:R-:W-:Y:S03]  /*4e50*/  @UP0 UIMAD.WIDE UR10, UR8, 0x4, UR10 ;  /* 0x00000004080a08a5 */ /* 0x004fe6000f8e020a */
[----:B------:R-:W2:Y:S03]  /*4e60*/  @!UP0 LDCU UR8, c[0x0][0x880] ;  /* 0x00011000ff0887ac */ /* 0x000ea60008000800 */
[----:B------:R-:W-:Y:S01]  /*4e70*/  IMAD.U32 R10, RZ, RZ, UR10 ;  /* 0x0000000aff0a7e24 */ /* 0x000fe2000f8e00ff */
[----:B------:R-:W-:Y:S05]  /*4e80*/  MOV R11, UR11 ;  /* 0x0000000b000b7c02 */ /* 0x000fea0008000f00 */
[----:B------:R4:W5:Y:S02]  /*4e90*/  @P0 LDG.E R35, desc[UR46][R10.64] ;  /* 0x0000002e0a230981 */ /* 0x000964000c1e1900 */
[----:B--2-4-:R-:W-:Y:S07]  /*4ea0*/  @!P0 IMAD.U32 R35, RZ, RZ, UR8 ;  /* 0x00000008ff238e24 */ /* 0x014fee000f8e00ff */
.L_x_100:
[----:B-----5:R-:W-:Y:S01]  /*4eb0*/  @!P2 FSETP.EQ.AND P0, PT, R35, RZ, PT ;  /* 0x000000ff2300a20b */ /* 0x020fe20003f02000 */
[----:B------:R-:W-:Y:S01]  /*4ec0*/  @!UPT UIADD3 URZ, UPT, UPT, URZ, URZ, URZ ;  /* 0x000000fffffff290 */ /* 0x000fe2000fffe0ff */
[----:B------:R-:W-:Y:S11]  /*4ed0*/  @!P2 BRA `(.L_x_101) ;  /* 0x000000000014a947 */ /* 0x000ff60003800000 */
[----:B------:R-:W-:Y:S02]  /*4ee0*/  LOP3.LUT P2, RZ, R59, 0xff, RZ, 0xc0, !PT ;  /* 0x000000ff3bff7812 */ /* 0x000fe4000784c0ff */
[----:B------:R-:W-:Y:S04]  /*4ef0*/  PLOP3.LUT P0, PT, PT, PT, UP0, 0x80, 0x8 ;  /* 0x000000000008781c */ /* 0x000fe80003f0f008 */
[----:B------:R-:W-:Y:S07]  /*4f00*/  PLOP3.LUT P0, PT, P0, PT, PT, 0x8, 0x80 ;  /* 0x000000000080781c */ /* 0x000fee000070e170 */
[----:B------:R-:W-:Y:S11]  /*4f10*/  @P2 FSETP.EQ.AND P0, PT, R35, RZ, PT ;  /* 0x000000ff2300220b */ /* 0x000ff60003f02000 */
[----:B------:R-:W-:Y:S02]  /*4f20*/  @!UPT UIADD3 URZ, UPT, UPT, URZ, URZ, URZ ;  /* 0x000000fffffff290 */ /* 0x000fe4000fffe0ff */
.L_x_101:
[----:B------:R-:W4:Y:S01]  /*4f30*/  SYNCS.PHASECHK.TRANS64.TRYWAIT P2, [UR7+0xf0], R12 ;  /* 0x0000f00cff0075a7 */ /* 0x000f220008041107 */
[----:B------:R-:W-:Y:S04]  /*4f40*/  ELECT P4, URZ, PT ;  /* 0x0000000000ff782f */ /* 0x000fe80003880000 */
[----:B------:R-:W-:Y:S11]  /*4f50*/  PLOP3.LUT P4, PT, P0, P4, PT, 0xf2, 0x2f ;  /* 0x00000000002f781c */ /* 0x000ff60000789e72 */
[----:B------:R-:W-:Y:S02]  /*4f60*/  @!UPT UIADD3 URZ, UPT, UPT, URZ, URZ, URZ ;  /* 0x000000fffffff290 */ /* 0x000fe4000fffe0ff */
[----:B-1----:R-:W-:Y:S05]  /*4f70*/  @!P4 IADD3 R9, P0, PT, R36, 0x580, RZ ;  /* 0x000005802409c810 */ /* 0x002fea0007f1e0ff */
[----:B--2---:R-:W-:Y:S01]  /*4f80*/  @!P4 IMAD.X R0, RZ, RZ, R37, P0 ;  /* 0x000000ffff00c224 */ /* 0x004fe200000e0625 */
[----:B----4-:R-:W-:Y:S07]  /*4f90*/  @!P2 BRA `(.L_x_102) ;  /* 0x0000004800a4a947 */ /* 0x010fee0003800000 */
.L_x_210:
[----:B------:R-:W-:Y:S01]  /*4fa0*/  @!P4 R2UR UR9, R9 ;  /* 0x000000000909c2ca */ /* 0x000fe200000e0000 */
[----:B------:R-:W-:Y:S01]  /*4fb0*/  VOTEU.ALL UP1, P4 ;  /* 0x0000000000ff7886 */ /* 0x000fe20002020000 */
[----:B------:R-:W-:Y:S01]  /*4fc0*/  @!P4 R2UR UR8, R0 ;  /* 0x000000000008c2ca */ /* 0x000fe200000e0000 */
[----:B------:R-:W-:Y:S01]  /*4fd0*/  VOTEU.ALL UP2, P4 ;  /* 0x0000000000ff7886 */ /* 0x000fe20002040000 */
[----:B------:R-:W-:Y:S01]  /*4fe0*/  UMOV UR16, 0x0 ;  /* 0x0000000000107882 */ /* 0x000fe20000000000 */
[----:B------:R-:W-:Y:S01]  /*4ff0*/  UMOV UR17, 0x10000000 ;  /* 0x1000000000117882 */ /* 0x000fe20000000000 */
[----:B------:R-:W-:Y:S01]  /*5000*/  @!UP1 UIADD3 UR40, UPT, UPT, UR7, 0x200, URZ ;  /* 0x0000020007289890 */ /* 0x000fe2000fffe0ff */
[----:B------:R-:W-:Y:S01]  /*5010*/  @!P4 IMAD.MOV.U32 R0, RZ, RZ, 0x1000 ;  /* 0x00001000ff00c424 */ /* 0x000fe200078e00ff */
[----:B------:R-:W-:Y:S01]  /*5020*/  UMOV UR44, UR36 ;  /* 0x00000024002c7c82 */ /* 0x000fe20008000000 */
[----:B------:R-:W-:Y:S01]  /*5030*/  @!UP1 UIADD3 UR10, UPT, UPT, UR42, 0x40, URZ ;  /* 0x000000402a0a9890 */ /* 0x000fe2000fffe0ff */
[----:B------:R-:W-:Y:S01]  /*5040*/  @!P4 IADD3 R9, P0, PT, R36, 0x580, RZ ;  /* 0x000005802409c810 */ /* 0x000fe20007f1e0ff */
[----:B------:R-:W-:Y:S01]  /*5050*/  UMOV UR11, UR43 ;  /* 0x0000002b000b7c82 */ /* 0x000fe20008000000 */
[----:B------:R-:W-:Y:S01]  /*5060*/  UMOV UR12, UR36 ;  /* 0x00000024000c7c82 */ /* 0x000fe20008000000 */
[----:B------:R-:W-:Y:S01]  /*5070*/  IMAD.U32 R10, RZ, RZ, UR9 ;  /* 0x00000009ff0a7e24 */ /* 0x000fe2000f8e00ff */
[----:B------:R-:W-:Y:S01]  /*5080*/  UMOV UR9, UR41 ;  /* 0x0000002900097c82 */ /* 0x000fe20008000000 */
[----:B------:R-:W-:Y:S01]  /*5090*/  IMAD.U32 R11, RZ, RZ, UR8 ;  /* 0x00000008ff0b7e24 */ /* 0x000fe2000f8e00ff */
[----:B------:R-:W-:Y:S02]  /*50a0*/  @!UP1 UIADD3 UR8, UPT, UPT, UR7, 0xa00, URZ ;  /* 0x00000a0007089890 */ /* 0x000fe4000fffe0ff */
[----:B------:R-:W-:Y:S01]  /*50b0*/  @!P4 R2UR UR18, R10 ;  /* 0x000000000a12c2ca */ /* 0x000fe200000e0000 */
[----:B------:R-:W-:Y:S01]  /*50c0*/  VOTEU.ALL UP1, P4 ;  /* 0x0000000000ff7886 */ /* 0x000fe20002020000 */
[----:B------:R-:W-:Y:S01]  /*50d0*/  @!P4 R2UR UR19, R11 ;  /* 0x000000000b13c2ca */ /* 0x000fe200000e0000 */
[----:B------:R-:W-:Y:S11]  /*50e0*/  UPRMT UR14, UR37, 0x654, UR41 ;  /* 0x00000654250e7896 */ /* 0x000ff60008000029 */
[----:B------:R-:W-:Y:S01]  /*50f0*/  @!UPT UIADD3 URZ, UPT, UPT, URZ, URZ, URZ ;  /* 0x000000fffffff290 */ /* 0x000fe2000fffe0ff */
[----:B------:R2:W-:Y:S01]  /*5100*/  @!UP2 UTMALDG.3D [UR40], [UR18], desc[UR16] ;  /* 0x000010281200a5b4 */ /* 0x0005e20008011000 */
[----:B------:R2:W-:Y:S01]  /*5110*/  @!UP1 UTMALDG.3D [UR8], [UR18], desc[UR16] ;  /* 0x00001008120095b4 */ /* 0x0005e20008011000 */
[----:B------:R4:W-:Y:S01]  /*5120*/  @!P4 SYNCS.ARRIVE.TRANS64.RED.A0TR RZ, [UR7+0xd0], R0 ;  /* 0x0000d000ffffc9a7 */ /* 0x0009e20008300407 */
[----:B------:R-:W-:Y:S01]  /*5130*/  SYNCS.ARRIVE.TRANS64.RED.A1T0 RZ, [UR14], RZ ;  /* 0x000000ffffff79a7 */ /* 0x000fe2000810040e */
[----:B----4-:R-:W-:Y:S01]  /*5140*/  @!P4 IMAD.X R0, RZ, RZ, R37, P0 ;  /* 0x000000ffff00c224 */ /* 0x010fe200000e0625 */
[----:B------:R-:W4:Y:S02]  /*5150*/  SYNCS.PHASECHK.TRANS64.TRYWAIT P2, [UR7+0xf8], R12 ;  /* 0x0000f80cff0075a7 */ /* 0x000f240008041107 */
[----:B--2-4-:R-:W-:Y:S05]  /*5160*/  @!P2 BRA `(.L_x_103) ;  /* 0x000000480048a947 */ /* 0x014fea0003800000 */
.L_x_212:
        /* <DEDUP_REMOVED lines=8> */
[----:B------:R-:W-:Y:S01]  /*51f0*/  @!UP1 UIADD3 UR32, UPT, UPT, UR7, 0x1200, URZ ;  /* 0x0000120007209890 */ /* 0x000fe2000fffe0ff */
[----:B------:R-:W-:Y:S01]  /*5200*/  @!P4 IADD3 R21, P0, PT, R36, 0x580, RZ ;  /* 0x000005802415c810 */ /* 0x000fe20007f1e0ff */
[----:B------:R-:W-:Y:S01]  /*5210*/  UMOV UR35, UR43 ;  /* 0x0000002b00237c82 */ /* 0x000fe20008000000 */
[----:B------:R-:W-:Y:S02]  /*5220*/  @!UP1 UIADD3 UR10, UPT, UPT, UR42, 0x50, URZ ;  /* 0x000000502a0a9890 */ /* 0x000fe4000fffe0ff */
[----:B------:R-:W-:Y:S01]  /*5230*/  IMAD.U32 R10, RZ, RZ, UR9 ;  /* 0x00000009ff0a7e24 */ /* 0x000fe2000f8e00ff */
[----:B------:R-:W-:Y:S01]  /*5240*/  UMOV UR9, UR33 ;  /* 0x0000002100097c82 */ /* 0x000fe20008000000 */
[----:B------:R-:W-:Y:S01]  /*5250*/  IMAD.U32 R11, RZ, RZ, UR8 ;  /* 0x00000008ff0b7e24 */ /* 0x000fe2000f8e00ff */
[----:B------:R-:W-:Y:S01]  /*5260*/  @!UP1 UIADD3 UR8, UPT, UPT, UR7, 0x1a00, URZ ;  /* 0x00001a0007089890 */ /* 0x000fe2000fffe0ff */
[----:B------:R-:W-:Y:S01]  /*5270*/  @!P4 IMAD.X R20, RZ, RZ, R37, P0 ;  /* 0x000000ffff14c224 */ /* 0x000fe200000e0625 */
[----:B------:R-:W-:Y:S01]  /*5280*/  @!P4 R2UR UR18, R10 ;  /* 0x000000000a12c2ca */ /* 0x000fe200000e0000 */
[----:B------:R-:W-:Y:S01]  /*5290*/  VOTEU.ALL UP1, P4 ;  /* 0x0000000000ff7886 */ /* 0x000fe20002020000 */
[----:B------:R-:W-:Y:S01]  /*52a0*/  @!P4 R2UR UR19, R11 ;  /* 0x000000000b13c2ca */ /* 0x000fe200000e0000 */
[----:B------:R-:W-:Y:S01]  /*52b0*/  UMOV UR11, UR43 ;  /* 0x0000002b000b7c82 */ /* 0x000fe20008000000 */
[----:B------:R-:W-:Y:S01]  /*52c0*/  UMOV UR12, UR36 ;  /* 0x00000024000c7c82 */ /* 0x000fe20008000000 */
[----:B------:R-:W-:Y:S10]  /*52d0*/  UPRMT UR14, UR37, 0x654, UR33 ;  /* 0x00000654250e7896 */ /* 0x000ff40008000021 */
[----:B------:R2:W-:Y:S01]  /*52e0*/  @!UP2 UTMALDG.3D [UR32], [UR18], desc[UR16] ;  /* 0x000010201200a5b4 */ /* 0x0005e20008011000 */
[----:B------:R2:W-:Y:S01]  /*52f0*/  @!UP1 UTMALDG.3D [UR8], [UR18], desc[UR16] ;  /* 0x00001008120095b4 */ /* 0x0005e20008011000 */
[----:B------:R2:W-:Y:S01]  /*5300*/  @!P4 SYNCS.ARRIVE.TRANS64.RED.A0TR RZ, [UR7+0xd8], R0 ;  /* 0x0000d800ffffc9a7 */ /* 0x0005e20008300407 */
[----:B------:R-:W-:Y:S01]  /*5310*/  SYNCS.ARRIVE.TRANS64.RED.A1T0 RZ, [UR14], RZ ;  /* 0x000000ffffff79a7 */ /* 0x000fe2000810040e */
[----:B------:R-:W4:Y:S02]  /*5320*/  SYNCS.PHASECHK.TRANS64.TRYWAIT P2, [UR7+0x100], R12 ;  /* 0x0001000cff0075a7 */ /* 0x000f240008041107 */
[----:B--2-4-:R-:W-:Y:S05]  /*5330*/  @!P2 BRA `(.L_x_104) ;  /* 0x0000004400eca947 */ /* 0x014fea0003800000 */
.L_x_214:
[----:B------:R-:W2:Y:S01]  /*5340*/  LDC.64 R14, c[0x0][0xb10] ;  /* 0x0002c400ff0e7b82 */ /* 0x000ea20000000a00 */
[----:B------:R-:W-:Y:S01]  /*5350*/  @!P4 R2UR UR9, R21 ;  /* 0x000000001509c2ca */ /* 0x000fe200000e0000 */
[----:B------:R-:W-:Y:S01]  /*5360*/  VOTEU.ALL UP1, P4 ;  /* 0x0000000000ff7886 */ /* 0x000fe20002020000 */
[----:B------:R-:W-:Y:S01]  /*5370*/  @!P4 R2UR UR8, R20 ;  /* 0x000000001408c2ca */ /* 0x000fe200000e0000 */
[----:B------:R-:W-:Y:S01]  /*5380*/  VOTEU.ALL UP2, P4 ;  /* 0x0000000000ff7886 */ /* 0x000fe20002040000 */
[----:B------:R-:W-:Y:S03]  /*5390*/  UMOV UR16, 0x0 ;  /* 0x0000000000107882 */ /* 0x000fe60000000000 */
[----:B------:R-:W4:Y:S01]  /*53a0*/  LDC.64 R10, c[0x0][0xb18] ;  /* 0x0002c600ff0a7b82 */ /* 0x000f220000000a00 */
[----:B------:R-:W-:Y:S01]  /*53b0*/  @!UP1 UIADD3 UR26, UPT, UPT, UR42, 0x20, URZ ;  /* 0x000000202a1a9890 */ /* 0x000fe2000fffe0ff */
[----:B------:R-:W-:Y:S01]  /*53c0*/  @P3 SHF.R.U32.HI R24, RZ, 0x10, R29 ;  /* 0x00000010ff183819 */ /* 0x000fe2000001161d */
[----:B------:R-:W-:Y:S01]  /*53d0*/  @!UP1 UIADD3 UR24, UPT, UPT, UR7, 0x2200, URZ ;  /* 0x0000220007189890 */ /* 0x000fe2000fffe0ff */
[----:B------:R-:W-:Y:S01]  /*53e0*/  VIADD R27, R27, 0x1 ;  /* 0x000000011b1b7836 */ /* 0x000fe20000000000 */
[----:B------:R-:W-:Y:S03]  /*53f0*/  UMOV UR17, 0x10000000 ;  /* 0x1000000000117882 */ /* 0x000fe60000000000 */
[----:B------:R-:W5:Y:S01]  /*5400*/  @!P1 LDC R0, c[0x0][0xb20] ;  /* 0x0002c800ff009b82 */ /* 0x000f620000000800 */
[----:B------:R-:W-:Y:S01]  /*5410*/  UMOV UR27, UR43 ;  /* 0x0000002b001b7c82 */ /* 0x000fe20008000000 */
[----:B------:R-:W-:Y:S01]  /*5420*/  IMAD.U32 R20, RZ, RZ, UR9 ;  /* 0x00000009ff147e24 */ /* 0x000fe2000f8e00ff */
[----:B------:R-:W-:Y:S05]  /*5430*/  UMOV UR28, UR36 ;  /* 0x00000024001c7c82 */ /* 0x000fea0008000000 */
[----:B-1----:R-:W1:Y:S01]  /*5440*/  @!P1 LDC R3, c[0x0][0xb0c] ;  /* 0x0002c300ff039b82 */ /* 0x002e620000000800 */
[----:B------:R-:W-:Y:S01]  /*5450*/  IMAD.U32 R21, RZ, RZ, UR8 ;  /* 0x00000008ff157e24 */ /* 0x000fe2000f8e00ff */
[----:B------:R-:W-:Y:S01]  /*5460*/  @!UP1 UIADD3 UR10, UPT, UPT, UR42, 0x60, URZ ;  /* 0x000000602a0a9890 */ /* 0x000fe2000fffe0ff */
[----:B------:R-:W-:Y:S01]  /*5470*/  @!P4 R2UR UR18, R20 ;  /* 0x000000001412c2ca */ /* 0x000fe200000e0000 */
[----:B------:R-:W-:Y:S01]  /*5480*/  @!UP1 UIADD3 UR8, UPT, UPT, UR7, 0x2a00, URZ ;  /* 0x00002a0007089890 */ /* 0x000fe2000fffe0ff */
[----:B------:R-:W-:Y:S01]  /*5490*/  @!P4 IMAD.MOV.U32 R20, RZ, RZ, 0x1000 ;  /* 0x00001000ff14c424 */ /* 0x000fe200078e00ff */
[----:B------:R-:W-:Y:S01]  /*54a0*/  @!P4 R2UR UR19, R21 ;  /* 0x000000001513c2ca */ /* 0x000fe200000e0000 */
[----:B------:R-:W-:Y:S01]  /*54b0*/  VOTEU.ALL UP1, P4 ;  /* 0x0000000000ff7886 */ /* 0x000fe20002020000 */
[----:B------:R-:W-:Y:S01]  /*54c0*/  UMOV UR9, UR25 ;  /* 0x0000001900097c82 */ /* 0x000fe20008000000 */
[----:B------:R-:W-:Y:S01]  /*54d0*/  UMOV UR11, UR43 ;  /* 0x0000002b000b7c82 */ /* 0x000fe20008000000 */
[----:B------:R-:W-:Y:S01]  /*54e0*/  UMOV UR12, UR36 ;  /* 0x00000024000c7c82 */ /* 0x000fe20008000000 */
[----:B------:R-:W-:Y:S08]  /*54f0*/  UPRMT UR14, UR37, 0x654, UR25 ;  /* 0x00000654250e7896 */ /* 0x000ff00008000019 */
[----:B------:R1:W-:Y:S02]  /*5500*/  @!UP2 UTMALDG.3D [UR24], [UR18], desc[UR16] ;  /* 0x000010181200a5b4 */ /* 0x0003e40008011000 */
[----:B-1----:R-:W-:Y:S01]  /*5510*/  @!P1 ISETP.NE.AND P2, PT, R3, 0x1, PT ;  /* 0x000000010300980c */ /* 0x002fe20003f45270 */
[C---:B--2---:R-:W-:Y:S01]  /*5520*/  @!P1 IMAD.HI.U32 R14, R13.reuse, R14, RZ ;  /* 0x0000000e0d0e9227 */ /* 0x044fe200078e00ff */
[----:B----4-:R-:W-:Y:S01]  /*5530*/  @!P1 ISETP.NE.AND P0, PT, R10, 0x1, PT ;  /* 0x000000010a00980c */ /* 0x010fe20003f05270 */
[----:B------:R1:W-:Y:S01]  /*5540*/  @!UP1 UTMALDG.3D [UR8], [UR18], desc[UR16] ;  /* 0x00001008120095b4 */ /* 0x0003e20008011000 */
[----:B------:R1:W-:Y:S01]  /*5550*/  @!P4 SYNCS.ARRIVE.TRANS64.RED.A0TR RZ, [UR7+0xe0], R20 ;  /* 0x0000e014ffffc9a7 */ /* 0x0003e20008300407 */
[C---:B------:R-:W-:Y:S01]  /*5560*/  @!P1 IMAD.HI.U32 R11, R8.reuse, R11, RZ ;  /* 0x0000000b080b9227 */ /* 0x040fe200078e00ff */
[----:B------:R-:W-:Y:S04]  /*5570*/  @!P1 SHF.R.U32.HI R14, RZ, R15, R14 ;  /* 0x0000000fff0e9219 */ /* 0x000fe8000001160e */
[----:B-----5:R-:W-:Y:S02]  /*5580*/  @!P1 SHF.R.U32.HI R9, RZ, R0, R11 ;  /* 0x00000000ff099219 */ /* 0x020fe4000001160b */
[----:B------:R-:W-:Y:S02]  /*5590*/  @!P1 SEL R14, R13, R14, !P2 ;  /* 0x0000000e0d0e9207 */ /* 0x000fe40005000000 */
[----:B------:R-:W-:Y:S05]  /*55a0*/  @!P1 SEL R9, R8, R9, !P0 ;  /* 0x0000000908099207 */ /* 0x000fea0004000000 */
[----:B------:R-:W-:Y:S01]  /*55b0*/  @!P1 IMAD.IADD R0, R9, 0x1, -R14 ;  /* 0x0000000109009824 */ /* 0x000fe200078e0a0e */
[----:B------:R-:W-:Y:S01]  /*55c0*/  SYNCS.ARRIVE.TRANS64.RED.A1T0 RZ, [UR14], RZ ;  /* 0x000000ffffff79a7 */ /* 0x000fe2000810040e */
[----:B------:R-:W-:Y:S02]  /*55d0*/  @!P1 IMAD.IADD R9, R14, 0x1, -R9 ;  /* 0x000000010e099824 */ /* 0x000fe400078e0a09 */
[----:B------:R-:W-:Y:S02]  /*55e0*/  @!P1 IMAD R13, R0, R3, R13 ;  /* 0x00000003000d9224 */ /* 0x000fe400078e020d */
[----:B------:R-:W-:Y:S01]  /*55f0*/  @!P1 IMAD R8, R9, R10, R8 ;  /* 0x0000000a09089224 */ /* 0x000fe200078e0208 */
[----:B------:R-:W2:Y:S02]  /*5600*/  SYNCS.PHASECHK.TRANS64.TRYWAIT P5, [UR7+0x108], R12 ;  /* 0x0001080cff0075a7 */ /* 0x000ea400080a1107 */
[----:B-12---:R-:W-:Y:S05]  /*5610*/  @!P5 BRA `(.L_x_105) ;  /* 0x00000044004cd947 */ /* 0x006fea0003800000 */
.L_x_216:
[----:B-1----:R-:W-:Y:S01]  /*5620*/  @!P4 IADD3 R3, P0, PT, R36, 0x580, RZ ;  /* 0x000005802403c810 */ /* 0x002fe20007f1e0ff */
[----:B------:R-:W-:Y:S01]  /*5630*/  VOTEU.ALL UP1, P4 ;  /* 0x0000000000ff7886 */ /* 0x000fe20002020000 */
[----:B------:R-:W-:Y:S01]  /*5640*/  VOTEU.ALL UP2, P4 ;  /* 0x0000000000ff7886 */ /* 0x000fe20002040000 */
[----:B------:R-:W-:Y:S01]  /*5650*/  UMOV UR14, 0x0 ;  /* 0x00000000000e7882 */ /* 0x000fe20000000000 */
[----:B------:R-:W-:Y:S01]  /*5660*/  @!P4 R2UR UR9, R3 ;  /* 0x000000000309c2ca */ /* 0x000fe200000e0000 */
[----:B------:R-:W-:Y:S01]  /*5670*/  @!P4 IMAD.X R0, RZ, RZ, R37, P0 ;  /* 0x000000ffff00c224 */ /* 0x000fe200000e0625 */
[----:B------:R-:W-:Y:S01]  /*5680*/  @!UP1 UIADD3 UR17, UPT, UPT, UR7, 0xe8, URZ ;  /* 0x000000e807119890 */ /* 0x000fe2000fffe0ff */
[----:B------:R-:W-:Y:S01]  /*5690*/  ISETP.NE.AND P0, PT, R27, 0x2, PT ;  /* 0x000000021b00780c */ /* 0x000fe20003f05270 */
[----:B------:R-:W-:Y:S01]  /*56a0*/  @!UP1 UIADD3 UR18, UPT, UPT, UR42, 0x30, URZ ;  /* 0x000000302a129890 */ /* 0x000fe2000fffe0ff */
[----:B------:R-:W-:Y:S01]  /*56b0*/  LOP3.LUT R32, R32, 0x1, RZ, 0x3c, !PT ;  /* 0x0000000120207812 */ /* 0x000fe200078e3cff */
[----:B------:R-:W-:Y:S01]  /*56c0*/  @!UP1 UIADD3 UR16, UPT, UPT, UR7, 0x3200, URZ ;  /* 0x0000320007109890 */ /* 0x000fe2000fffe0ff */
[----:B------:R-:W-:Y:S01]  /*56d0*/  @!P4 R2UR UR8, R0 ;  /* 0x000000000008c2ca */ /* 0x000fe200000e0000 */
[----:B------:R-:W-:Y:S01]  /*56e0*/  UMOV UR15, 0x10000000 ;  /* 0x10000000000f7882 */ /* 0x000fe20000000000 */
[----:B------:R-:W-:Y:S01]  /*56f0*/  UMOV UR19, UR43 ;  /* 0x0000002b00137c82 */ /* 0x000fe20008000000 */
[----:B------:R-:W-:Y:S01]  /*5700*/  UMOV UR20, UR36 ;  /* 0x0000002400147c82 */ /* 0x000fe20008000000 */
[----:B------:R-:W-:Y:S01]  /*5710*/  @!UP1 UIADD3 UR10, UPT, UPT, UR42, 0x70, URZ ;  /* 0x000000702a0a9890 */ /* 0x000fe2000fffe0ff */
[----:B------:R-:W-:Y:S01]  /*5720*/  SEL R0, RZ, 0x1, P0 ;  /* 0x00000001ff007807 */ /* 0x000fe20000000000 */
[----:B------:R-:W-:Y:S01]  /*5730*/  IMAD.U32 R10, RZ, RZ, UR9 ;  /* 0x00000009ff0a7e24 */ /* 0x000fe2000f8e00ff */
[----:B------:R-:W-:Y:S01]  /*5740*/  UMOV UR11, UR43 ;  /* 0x0000002b000b7c82 */ /* 0x000fe20008000000 */
[----:B------:R-:W-:Y:S01]  /*5750*/  UMOV UR12, UR36 ;  /* 0x00000024000c7c82 */ /* 0x000fe20008000000 */
[----:B------:R-:W-:Y:S01]  /*5760*/  UMOV UR9, UR17 ;  /* 0x0000001100097c82 */ /* 0x000fe20008000000 */
[----:B------:R-:W-:Y:S01]  /*5770*/  @P3 R2UR UR36, R24 ;  /* 0x00000000182432ca */ /* 0x000fe200000e0000 */
[----:B------:R-:W-:Y:S01]  /*5780*/  IMAD.IADD R20, R8, 0x1, R58 ;  /* 0x0000000108147824 */ /* 0x000fe200078e023a */
[----:B------:R-:W-:Y:S01]  /*5790*/  @!P4 R2UR UR22, R10 ;  /* 0x000000000a16c2ca */ /* 0x000fe200000e0000 */
[----:B------:R-:W-:Y:S01]  /*57a0*/  IMAD.U32 R11, RZ, RZ, UR8 ;  /* 0x00000008ff0b7e24 */ /* 0x000fe2000f8e00ff */
[----:B------:R-:W-:Y:S01]  /*57b0*/  @!UP1 UIADD3 UR8, UPT, UPT, UR7, 0x3a00, URZ ;  /* 0x00003a0007089890 */ /* 0x000fe2000fffe0ff */
[----:B------:R-:W-:Y:S01]  /*57c0*/  LOP3.LUT R25, R25, R0, RZ, 0x3c, !PT ;  /* 0x0000000019197212 */ /* 0x000fe200078e3cff */
[----:B------:R-:W-:Y:S01]  /*57d0*/  VOTEU.ALL UP1, P4 ;  /* 0x0000000000ff7886 */ /* 0x000fe20002020000 */
[----:B------:R-:W-:Y:S01]  /*57e0*/  IMAD.IADD R21, R13, 0x1, R60 ;  /* 0x000000010d157824 */ /* 0x000fe200078e023c */
[----:B------:R-:W-:Y:S02]  /*57f0*/  @!P4 R2UR UR23, R11 ;  /* 0x000000000b17c2ca */ /* 0x000fe400000e0000 */
[----:B------:R-:W-:Y:S11]  /*5800*/  SEL R27, R27, RZ, P0 ;  /* 0x000000ff1b1b7207 */ /* 0x000ff60000000000 */
[----:B------:R2:W-:Y:S01]  /*5810*/  @!UP2 UTMALDG.3D [UR16], [UR22], desc[UR14] ;  /* 0x00000e101600a5b4 */ /* 0x0005e20008011000 */
[----:B------:R2:W-:Y:S01]  /*5820*/  @!UP1 UTMALDG.3D [UR8], [UR22], desc[UR14] ;  /* 0x00000e08160095b4 */ /* 0x0005e20008011000 */
[----:B------:R2:W-:Y:S01]  /*5830*/  @!P4 SYNCS.ARRIVE.TRANS64.RED.A0TR RZ, [UR7+0xe8], R23 ;  /* 0x0000e817ffffc9a7 */ /* 0x0005e20008300407 */
[----:B------:R-:W-:Y:S01]  /*5840*/  UPLOP3.LUT UP1, UPT, UPT, UPT, UPT, 0x80, 0x8 ;  /* 0x000000000008789c */ /* 0x000fe20003f2f070 */
[----:B------:R-:W-:Y:S01]  /*5850*/  SYNCS.ARRIVE.TRANS64.RED.A1T0 RZ, [UR13], RZ ;  /* 0x000000ffffff79a7 */ /* 0x000fe2000810040d */
[----:B------:R-:W-:Y:S09]  /*5860*/  @P3 BRA `(.L_x_106) ;  /* 0xfffffff000303947 */ /* 0x000ff2000383ffff */
[----:B------:R-:W-:-:S04]  /*5870*/  SHF.L.U32 R3, R32, 0x1f, RZ ;  /* 0x0000001f20037819 */ /* 0x000fc800000006ff */
[----:B------:R-:W1:Y:S02]  /*5880*/  SYNCS.PHASECHK.TRANS64.TRYWAIT P0, [UR7+0xf0], R3 ;  /* 0x0000f003ff0075a7 */ /* 0x000e640008001107 */
[----:B-1----:R-:W-:Y:S05]  /*5890*/  @!P0 BRA `(.L_x_107) ;  /* 0x0000004000c48947 */ /* 0x002fea0003800000 */
.L_x_218:
[----:B------:R-:W4:Y:S02]  /*58a0*/  SYNCS.PHASECHK.TRANS64.TRYWAIT P0, [UR7+0xf8], R3 ;  /* 0x0000f803ff0075a7 */ /* 0x000f240008001107 */
[----:B----4-:R-:W-:Y:S05]  /*58b0*/  @!P0 BRA `(.L_x_108) ;  /* 0x0000004000d48947 */ /* 0x010fea0003800000 */
.L_x_220:
[----:B------:R-:W4:Y:S02]  /*58c0*/  SYNCS.PHASECHK.TRANS64.TRYWAIT P0, [UR7+0x100], R3 ;  /* 0x00010003ff0075a7 */ /* 0x000f240008001107 */
[----:B----4-:R-:W-:Y:S05]  /*58d0*/  @!P0 BRA `(.L_x_109) ;  /* 0x0000004000e48947 */ /* 0x010fea0003800000 */
.L_x_222:
[----:B-1----:R-:W-:-:S07]  /*58e0*/  MOV R0, UR7 ;  /* 0x0000000700007c02 */ /* 0x002fce0008000f00 */
.L_x_110:
[----:B-1----:R-:W-:-:S04]  /*58f0*/  SHF.L.U32 R3, R32, 0x1f, RZ ;  /* 0x0000001f20037819 */ /* 0x002fc800000006ff */
[----:B------:R1:W4:Y:S03]  /*5900*/  SYNCS.PHASECHK.TRANS64.TRYWAIT P0, [R0+URZ+0x108], R3 ;  /* 0x00010803000075a7 */ /* 0x00032600080011ff */
[----:B----4-:R-:W-:Y:S05]  /*5910*/  @!P0 NANOSLEEP.SYNCS 0x989680 ;  /* 0x009896800000895d */ /* 0x010fea0003900000 */
[----:B------:R-:W4:Y:S02]  /*5920*/  @!P0 SYNCS.PHASECHK.TRANS64 P0, [R0+URZ+0x108], R3 ;  /* 0x00010803000085a7 */ /* 0x000f2400080010ff */
[----:B--2-4-:R-:W-:Y:S05]  /*5930*/  @P0 EXIT ;  /* 0x000000000000094d */ /* 0x014fea0003800000 */
[----:B------:R-:W-:Y:S05]  /*5940*/  BRA `(.L_x_110) ;  /* 0xfffffffc00e87947 */ /* 0x000fea000383ffff */
.L_x_95:
[----:B------:R-:W-:-:S06]  /*5950*/  UISETP.GE.AND UP1, UPT, UR10, 0x4, UPT ;  /* 0x000000040a00788c */ /* 0x000fcc000bf26270 */
[----:B------:R-:W-:-:S13]  /*5960*/  PLOP3.LUT P0, PT, PT, PT, UP1, 0x80, 0x8 ;  /* 0x000000000008781c */ /* 0x000fda0003f0f018 */
[----:B------:R-:W-:Y:S05]  /*5970*/  @!P0 EXIT ;  /* 0x000000000000894d */ /* 0x000fea0003800000 */
[----:B------:R-:W-:Y:S01]  /*5980*/  BAR.SYNC.DEFER_BLOCKING 0x6, 0xa0 ;  /* 0x0182800000007b1d */ /* 0x000fe20000010000 */
[----:B------:R-:W-:Y:S02]  /*5990*/  IMAD.SHL.U32 R4, R66, 0x200000, RZ ;  /* 0x0020000042047824 */ /* 0x000fe400078e00ff */
[----:B------:R-:W-:Y:S02]  /*59a0*/  HFMA2 R71, -RZ, RZ, 0, 5.9604644775390625e-08 ;  /* 0x00000001ff477431 */ /* 0x000fe400000001ff */
[C---:B------:R-:W-:Y:S01]  /*59b0*/  IMAD.SHL.U32 R65, R72.reuse, 0x10, RZ ;  /* 0x0000001048417824 */ /* 0x040fe200078e00ff */
[----:B------:R-:W-:Y:S01]  /*59c0*/  MOV R69, RZ ;  /* 0x000000ff00457202 */ /* 0x000fe20000000f00 */
[----:B------:R-:W-:Y:S01]  /*59d0*/  IMAD.U32 R33, R72, 0x10000, RZ ;  /* 0x0001000048217824 */ /* 0x000fe200078e00ff */
[----:B------:R-:W-:Y:S01]  /*59e0*/  UMOV UR48, 0x400 ;  /* 0x0000040000307882 */ /* 0x000fe20000000000 */
[----:B------:R-:W1:Y:S01]  /*59f0*/  LDC R63, c[0x0][0x370] ;  /* 0x0000dc00ff3f7b82 */ /* 0x000e620000000800 */
[----:B------:R-:W-:Y:S01]  /*5a00*/  ULEA UR48, UR37, UR48, 0x18 ;  /* 0x0000003025307291 */ /* 0x000fe2000f8ec0ff */
[----:B------:R-:W-:Y:S01]  /*5a10*/  LOP3.LUT R4, R4, 0x200000, RZ, 0xc0, !PT ;  /* 0x0020000004047812 */ /* 0x000fe200078ec0ff */
[----:B------:R-:W-:Y:S01]  /*5a20*/  IMAD.SHL.U32 R64, R72, 0x2, RZ ;  /* 0x0000000248407824 */ /* 0x000fe200078e00ff */
[C---:B------:R-:W-:Y:S01]  /*5a30*/  LOP3.LUT R5, R65.reuse, 0x40, RZ, 0xc0, !PT ;  /* 0x0000004041057812 */ /* 0x040fe200078ec0ff */
[----:B------:R-:W-:Y:S01]  /*5a40*/  IMAD.SHL.U32 R3, R66, 0x200, RZ ;  /* 0x0000020042037824 */ /* 0x000fe200078e00ff */
[----:B------:R-:W-:Y:S01]  /*5a50*/  LOP3.LUT R2, R65, 0x5b0, RZ, 0xc0, !PT ;  /* 0x000005b041027812 */ /* 0x000fe200078ec0ff */
[----:B------:R-:W-:Y:S01]  /*5a60*/  UIADD3 UR4, UPT, UPT, UR48, 0x200, URZ ;  /* 0x0000020030047890 */ /* 0x000fe2000fffe0ff */
[----:B------:R-:W2:Y:S01]  /*5a70*/  LDC R28, c[0x0][0xb0c] ;  /* 0x0002c300ff1c7b82 */ /* 0x000ea20000000800 */
[----:B------:R-:W-:Y:S01]  /*5a80*/  LOP3.LUT R33, R4, 0x400000, R33, 0xf8, !PT ;  /* 0x0040000004217812 */ /* 0x000fe200078ef821 */
[----:B------:R-:W-:Y:S01]  /*5a90*/  IMAD.MOV.U32 R30, RZ, RZ, RZ ;  /* 0x000000ffff1e7224 */ /* 0x000fe200078e00ff */
[----:B------:R-:W-:Y:S01]  /*5aa0*/  LOP3.LUT R64, R5, 0x8, R64, 0xf8, !PT ;  /* 0x0000000805407812 */ /* 0x000fe200078ef840 */
[----:B------:R-:W-:Y:S01]  /*5ab0*/  IMAD.MOV.U32 R70, RZ, RZ, RZ ;  /* 0x000000ffff467224 */ /* 0x000fe200078e00ff */
[----:B------:R-:W-:Y:S01]  /*5ac0*/  LOP3.LUT R3, R2, 0x200, R3, 0xf8, !PT ;  /* 0x0000020002037812 */ /* 0x000fe200078ef803 */
[----:B------:R-:W-:Y:S01]  /*5ad0*/  IMAD.MOV.U32 R76, RZ, RZ, RZ ;  /* 0x000000ffff4c7224 */ /* 0x000fe200078e00ff */
[----:B------:R-:W-:Y:S01]  /*5ae0*/  LOP3.LUT P0, RZ, R65, 0x40, RZ, 0xc0, !PT ;  /* 0x0000004041ff7812 */ /* 0x000fe2000780c0ff */
[----:B------:R-:W3:Y:S01]  /*5af0*/  LDC R61, c[0x0][0xb20] ;  /* 0x0002c800ff3d7b82 */ /* 0x000ee20000000800 */
[----:B------:R-:W4:Y:S01]  /*5b00*/  LDS R0, [UR48+0x1d0] ;  /* 0x0001d030ff007984 */ /* 0x000f220008000800 */
[----:B------:R-:W-:Y:S01]  /*5b10*/  LOP3.LUT R64, R3, R64, RZ, 0xfc, !PT ;  /* 0x0000004003407212 */ /* 0x000fe200078efcff */
[----:B------:R-:W-:Y:S01]  /*5b20*/  IMAD.U32 R67, RZ, RZ, UR4 ;  /* 0x00000004ff437e24 */ /* 0x000fe2000f8e00ff */
[----:B------:R-:W-:Y:S01]  /*5b30*/  LOP3.LUT R72, R72, 0x60, RZ, 0xc0, !PT ;  /* 0x0000006048487812 */ /* 0x000fe200078ec0ff */
[----:B------:R-:W1:Y:S03]  /*5b40*/  LDCU.64 UR52, c[0x0][0x348] ;  /* 0x00006900ff3477ac */ /* 0x000e660008000a00 */
[----:B------:R-:W1:Y:S01]  /*5b50*/  LDC R27, c[0x0][0xb30] ;  /* 0x0002cc00ff1b7b82 */ /* 0x000e620000000800 */
[----:B------:R-:W1:Y:S01]  /*5b60*/  LDCU.64 UR38, c[0x0][0x888] ;  /* 0x00011100ff2677ac */ /* 0x000e620008000a00 */
[----:B------:R-:W1:Y:S06]  /*5b70*/  LDCU.64 UR44, c[0x0][0x890] ;  /* 0x00011200ff2c77ac */ /* 0x000e6c0008000a00 */
[----:B------:R-:W1:Y:S01]  /*5b80*/  LDC.64 R56, c[0x0][0xb10] ;  /* 0x0002c400ff387b82 */ /* 0x000e620000000a00 */
[----:B------:R-:W-:Y:S01]  /*5b90*/  UMOV UR49, URZ ;  /* 0x000000ff00317c82 */ /* 0x000fe20008000000 */
[----:B------:R-:W-:-:S06]  /*5ba0*/  UMOV UR51, URZ ;  /* 0x000000ff00337c82 */ /* 0x000fcc0008000000 */
[----:B------:R-:W1:Y:S08]  /*5bb0*/  LDC.64 R24, c[0x0][0xb18] ;  /* 0x0002c600ff187b82 */ /* 0x000e700000000a00 */
[----:B------:R-:W1:Y:S08]  /*5bc0*/  LDC.64 R22, c[0x0][0xb28] ;  /* 0x0002ca00ff167b82 */ /* 0x000e700000000a00 */
[----:B------:R-:W1:Y:S01]  /*5bd0*/  LDC.64 R54, c[0x0][0x8b0] ;  /* 0x00022c00ff367b82 */ /* 0x000e620000000a00 */
[----:B----4-:R-:W-:Y:S01]  /*5be0*/  IMAD.IADD R33, R0, 0x1, R33 ;  /* 0x0000000100217824 */ /* 0x010fe200078e0221 */
[----:B------:R-:W-:-:S06]  /*5bf0*/  P2R R0, PR, RZ, 0x1 ;  /* 0x00000001ff007803 */ /* 0x000fcc0000000000 */
[----:B------:R-:W4:Y:S08]  /*5c00*/  LDC.64 R52, c[0x0][0x8a8] ;  /* 0x00022a00ff347b82 */ /* 0x000f300000000a00 */
[----:B--23--:R-:W1:Y:S02]  /*5c10*/  LDC R62, c[0x0][0x374] ;  /* 0x0000dd00ff3e7b82 */ /* 0x00ce640000000800 */
.L_x_154:
[C---:B------:R-:W-:Y:S02]  /*5c20*/  LEA R0, R76.reuse, UR48, 0x3 ;  /* 0x000000304c007c11 */ /* 0x040fe4000f8e18ff */
[----:B------:R-:W-:Y:S02]  /*5c30*/  SHF.L.U32 R3, R69, 0x1f, RZ ;  /* 0x0000001f45037819 */ /* 0x000fe400000006ff */
[----:B------:R-:W-:Y:S02]  /*5c40*/  LEA R16, R76, UR48, 0x4 ;  /* 0x000000304c107c11 */ /* 0x000fe4000f8e20ff */
[----:B--2---:R-:W2:Y:S02]  /*5c50*/  SYNCS.PHASECHK.TRANS64.TRYWAIT P0, [R0+URZ+0x120], R3 ;  /* 0x00012003000075a7 */ /* 0x004ea400080011ff */
[----:B--2---:R-:W-:Y:S05]  /*5c60*/  @!P0 BRA `(.L_x_111) ;  /* 0x0000004000188947 */ /* 0x004fea0003800000 */
.L_x_223:
[----:B------:R-:W3:Y:S01]  /*5c70*/  LDC.64 R12, c[0x0][0xb10] ;  /* 0x0002c400ff0c7b82 */ /* 0x000ee20000000a00 */
[----:B------:R-:W4:Y:S01]  /*5c80*/  LDS.128 R16, [R16+0x1b0] ;  /* 0x0001b00010107984 */ /* 0x000f220000000c00 */
[----:B-1----:R-:W-:Y:S01]  /*5c90*/  ISETP.NE.AND P1, PT, R27, 0x1, PT ;  /* 0x000000011b00780c */ /* 0x002fe20003f25270 */
[----:B--2---:R-:W-:Y:S01]  /*5ca0*/  VIADD R0, R0, 0x130 ;  /* 0x0000013000007836 */ /* 0x004fe20000000000 */
[----:B------:R-:W-:Y:S04]  /*5cb0*/  ISETP.GE.AND P0, PT, R26, 0x1, PT ;  /* 0x000000011a00780c */ /* 0x000fe80003f06270 */
[----:B------:R-:W1:Y:S01]  /*5cc0*/  LDC.64 R10, c[0x0][0xb18] ;  /* 0x0002c600ff0a7b82 */ /* 0x000e620000000a00 */
[----:B------:R-:W-:Y:S01]  /*5cd0*/  PRMT R0, RZ, 0x654, R0 ;  /* 0x00000654ff007816 */ /* 0x000fe20000000000 */
[----:B------:R-:W-:Y:S01]  /*5ce0*/  @!PT LDS RZ, [RZ] ;  /* 0x00000000fffff984 */ /* 0x000fe20000000800 */
[----:B------:R-:W-:Y:S01]  /*5cf0*/  @!PT LDS RZ, [RZ] ;  /* 0x00000000fffff984 */ /* 0x000fe20000000800 */
[----:B------:R-:W-:Y:S01]  /*5d00*/  @!PT LDS RZ, [RZ] ;  /* 0x00000000fffff984 */ /* 0x000fe20000000800 */
[----:B------:R-:W-:Y:S01]  /*5d10*/  @!PT LDS RZ, [RZ] ;  /* 0x00000000fffff984 */ /* 0x000fe20000000800 */
[----:B------:R2:W-:Y:S06]  /*5d20*/  MEMBAR.ALL.CTA ;  /* 0x0000000000007992 */ /* 0x0005ec0000008000 */
[----:B--2---:R-:W2:Y:S01]  /*5d30*/  FENCE.VIEW.ASYNC.S ;  /* 0x00000000000073c6 */ /* 0x004ea20000000000 */
[----:B------:R-:W1:Y:S08]  /*5d40*/  @!P1 LDC R14, c[0x0][0xb20] ;  /* 0x0002c800ff0e9b82 */ /* 0x000e700000000800 */
[----:B------:R-:W1:Y:S01]  /*5d50*/  @!P1 LDC R9, c[0x0][0xb0c] ;  /* 0x0002c300ff099b82 */ /* 0x000e620000000800 */
[----:B--2---:R2:W-:Y:S01]  /*5d60*/  SYNCS.ARRIVE.TRANS64.RED.A1T0 RZ, [R0+URZ], RZ ;  /* 0x000000ff00ff79a7 */ /* 0x0045e200081004ff */
[----:B----4-:R-:W-:Y:S04]  /*5d70*/  LOP3.LUT P4, RZ, R18, 0x1, RZ, 0xc0, !PT ;  /* 0x0000000112ff7812 */ /* 0x010fe8000788c0ff */
[----:B------:R-:W-:Y:S09]  /*5d80*/  P2R R73, PR, RZ, 0x10 ;  /* 0x00000010ff497803 */ /* 0x000ff20000000000 */
[----:B------:R-:W-:Y:S02]  /*5d90*/  @P4 MOV R31, R16 ;  /* 0x00000010001f4202 */ /* 0x000fe40000000f00 */
[----:B------:R-:W-:Y:S01]  /*5da0*/  @P4 LOP3.LUT R29, R17, 0xffff, RZ, 0xc0, !PT ;  /* 0x0000ffff111d4812 */ /* 0x000fe200078ec0ff */
[----:B--23--:R-:W-:Y:S06]  /*5db0*/  @!P0 BRA `(.L_x_112) ;  /* 0x0000000000a48947 */ /* 0x00cfec0003800000 */
[----:B------:R-:W-:Y:S01]  /*5dc0*/  IMAD.HI.U32 R36, R62, R25, RZ ;  /* 0x000000193e247227 */ /* 0x000fe200078e00ff */
[----:B------:R-:W-:Y:S02]  /*5dd0*/  ISETP.NE.AND P0, PT, R24, 0x1, PT ;  /* 0x000000011800780c */ /* 0x000fe40003f05270 */
[----:B------:R-:W-:Y:S01]  /*5de0*/  ISETP.NE.AND P2, PT, R26, 0x1, PT ;  /* 0x000000011a00780c */ /* 0x000fe20003f45270 */
[-C--:B------:R-:W-:Y:S01]  /*5df0*/  IMAD.HI.U32 R34, R63, R56.reuse, RZ ;  /* 0x000000383f227227 */ /* 0x080fe200078e00ff */
[----:B------:R-:W-:Y:S02]  /*5e00*/  SHF.R.U32.HI R37, RZ, R61, R36 ;  /* 0x0000003dff257219 */ /* 0x000fe40000011624 */
[----:B------:R-:W-:Y:S01]  /*5e10*/  ISETP.NE.AND P3, PT, R28, 0x1, PT ;  /* 0x000000011c00780c */ /* 0x000fe20003f65270 */
[----:B------:R-:W-:Y:S01]  /*5e20*/  IMAD.HI.U32 R40, R29, R25, RZ ;  /* 0x000000191d287227 */ /* 0x000fe200078e00ff */
[----:B------:R-:W-:Y:S02]  /*5e30*/  SHF.R.U32.HI R34, RZ, R57, R34 ;  /* 0x00000039ff227219 */ /* 0x000fe40000011622 */
[----:B------:R-:W-:Y:S01]  /*5e40*/  SEL R3, R62, R37, !P0 ;  /* 0x000000253e037207 */ /* 0x000fe20004000000 */
[----:B------:R-:W-:Y:S01]  /*5e50*/  IMAD.HI.U32 R38, R31, R56, RZ ;  /* 0x000000381f267227 */ /* 0x000fe200078e00ff */
[----:B------:R-:W-:Y:S03]  /*5e60*/  SEL R7, R63, R34, !P3 ;  /* 0x000000223f077207 */ /* 0x000fe60005800000 */
[-C--:B------:R-:W-:Y:S01]  /*5e70*/  IMAD.HI.U32 R34, R3, R22.reuse, RZ ;  /* 0x0000001603227227 */ /* 0x080fe200078e00ff */
[----:B------:R-:W-:Y:S03]  /*5e80*/  SHF.R.U32.HI R38, RZ, R57, R38 ;  /* 0x00000039ff267219 */ /* 0x000fe60000011626 */
[----:B------:R-:W-:Y:S01]  /*5e90*/  IMAD.HI.U32 R36, R7, R22, RZ ;  /* 0x0000001607247227 */ /* 0x000fe200078e00ff */
[----:B------:R-:W-:Y:S02]  /*5ea0*/  @P2 SHF.R.U32.HI R3, RZ, R23, R34 ;  /* 0x00000017ff032219 */ /* 0x000fe40000011622 */
[----:B------:R-:W-:Y:S02]  /*5eb0*/  SHF.R.U32.HI R34, RZ, R61, R40 ;  /* 0x0000003dff227219 */ /* 0x000fe40000011628 */
[----:B------:R-:W-:Y:S01]  /*5ec0*/  @P2 SHF.R.U32.HI R7, RZ, R23, R36 ;  /* 0x00000017ff072219 */ /* 0x000fe20000011624 */
[C---:B------:R-:W-:Y:S01]  /*5ed0*/  IMAD R2, R26.reuse, R3, RZ ;  /* 0x000000031a027224 */ /* 0x040fe200078e02ff */
[----:B------:R-:W-:Y:S02]  /*5ee0*/  SEL R5, R29, R34, !P0 ;  /* 0x000000221d057207 */ /* 0x000fe40004000000 */
[----:B------:R-:W-:Y:S01]  /*5ef0*/  SEL R3, R31, R38, !P3 ;  /* 0x000000261f037207 */ /* 0x000fe20005800000 */
[----:B------:R-:W-:Y:S01]  /*5f00*/  IMAD R4, R26, R7, RZ ;  /* 0x000000071a047224 */ /* 0x000fe200078e02ff */
[C---:B------:R-:W-:Y:S01]  /*5f10*/  ISETP.GE.AND P0, PT, R5.reuse, R2, PT ;  /* 0x000000020500720c */ /* 0x040fe20003f06270 */
[----:B------:R-:W-:Y:S03]  /*5f20*/  IMAD.HI.U32 R6, R5, R22, RZ ;  /* 0x0000001605067227 */ /* 0x000fe600078e00ff */
[----:B------:R-:W-:Y:S01]  /*5f30*/  ISETP.GE.OR P0, PT, R3, R4, P0 ;  /* 0x000000040300720c */ /* 0x000fe20000706670 */
[----:B------:R-:W-:Y:S01]  /*5f40*/  IMAD.MOV R4, RZ, RZ, -R3 ;  /* 0x000000ffff047224 */ /* 0x000fe200078e0a03 */
[-C--:B------:R-:W-:Y:S03]  /*5f50*/  SHF.R.U32.HI R6, RZ, R23.reuse, R6 ;  /* 0x00000017ff067219 */ /* 0x080fe60000011606 */
[----:B------:R-:W-:Y:S01]  /*5f60*/  IMAD R31, R28, R4, R31 ;  /* 0x000000041c1f7224 */ /* 0x000fe200078e021f */
[----:B------:R-:W-:Y:S05]  /*5f70*/  SEL R15, R5, R6, !P2 ;  /* 0x00000006050f7207 */ /* 0x000fea0005000000 */
[----:B------:R-:W-:Y:S02]  /*5f80*/  IMAD.MOV R6, RZ, RZ, -R15 ;  /* 0x000000ffff067224 */ /* 0x000fe400078e0a0f */
[C---:B------:R-:W-:Y:S04]  /*5f90*/  @!P0 IMAD.HI.U32 R2, R3.reuse, R22, RZ ;  /* 0x0000001603028227 */ /* 0x040fe800078e00ff */
[----:B------:R-:W-:Y:S01]  /*5fa0*/  IMAD R6, R26, R6, R5 ;  /* 0x000000061a067224 */ /* 0x000fe200078e0205 */
[----:B------:R-:W-:Y:S04]  /*5fb0*/  @!P0 SHF.R.U32.HI R2, RZ, R23, R2 ;  /* 0x00000017ff028219 */ /* 0x000fe80000011602 */
[----:B------:R-:W-:Y:S02]  /*5fc0*/  @!P0 SEL R0, R3, R2, !P2 ;  /* 0x0000000203008207 */ /* 0x000fe40005000000 */
[----:B------:R-:W-:Y:S02]  /*5fd0*/  IADD3 R2, PT, PT, -R5, RZ, RZ ;  /* 0x000000ff05027210 */ /* 0x000fe40007ffe1ff */
[----:B------:R-:W-:Y:S01]  /*5fe0*/  @!P0 IADD3 R8, PT, PT, R15, -R0, RZ ;  /* 0x800000000f088210 */ /* 0x000fe20007ffe0ff */
[----:B------:R-:W-:Y:S02]  /*5ff0*/  @!P0 IMAD R0, R7, R6, R0 ;  /* 0x0000000607008224 */ /* 0x000fe400078e0200 */
[----:B------:R-:W-:Y:S02]  /*6000*/  IMAD R29, R24, R2, R29 ;  /* 0x00000002181d7224 */ /* 0x000fe400078e021d */
[----:B------:R-:W-:Y:S02]  /*6010*/  @!P0 IMAD R5, R8, R26, R3 ;  /* 0x0000001a08058224 */ /* 0x000fe400078e0203 */
[----:B------:R-:W-:Y:S04]  /*6020*/  @!P0 IMAD.MOV.U32 R3, RZ, RZ, R0 ;  /* 0x000000ffff038224 */ /* 0x000fe800078e0000 */
[----:B------:R-:W-:Y:S02]  /*6030*/  IMAD R31, R3, R28, R31 ;  /* 0x0000001c031f7224 */ /* 0x000fe400078e021f */
[----:B------:R-:W-:Y:S07]  /*6040*/  IMAD R29, R5, R24, R29 ;  /* 0x00000018051d7224 */ /* 0x000fee00078e021d */
.L_x_112:
[----:B-1----:R-:W-:Y:S01]  /*6050*/  @!P1 ISETP.NE.AND P0, PT, R10, 0x1, PT ;  /* 0x000000010a00980c */ /* 0x002fe20003f05270 */
[----:B------:R-:W-:Y:S01]  /*6060*/  @!P1 IMAD.HI.U32 R3, R29, R11, RZ ;  /* 0x0000000b1d039227 */ /* 0x000fe200078e00ff */
[----:B------:R-:W-:Y:S01]  /*6070*/  R2UR UR42, R21 ;  /* 0x00000000152a72ca */ /* 0x000fe200000e0000 */
[----:B------:R-:W-:Y:S01]  /*6080*/  BSSY.RECONVERGENT B6, `(.L_x_113) ;  /* 0x0000031000067945 */ /* 0x000fe20003800200 */
[----:B------:R-:W-:Y:S01]  /*6090*/  R2UR UR41, R20 ;  /* 0x00000000142972ca */ /* 0x000fe200000e0000 */
[----:B------:R-:W-:Y:S01]  /*60a0*/  @!P1 IMAD.HI.U32 R0, R31, R12, RZ ;  /* 0x0000000c1f009227 */ /* 0x000fe200078e00ff */
[----:B------:R-:W-:Y:S02]  /*60b0*/  @!P1 SHF.R.U32.HI R2, RZ, R14, R3 ;  /* 0x0000000eff029219 */ /* 0x000fe40000011603 */
[----:B------:R-:W-:Y:S01]  /*60c0*/  @!P1 ISETP.NE.AND P2, PT, R9, 0x1, PT ;  /* 0x000000010900980c */ /* 0x000fe20003f45270 */
[----:B------:R-:W-:Y:S01]  /*60d0*/  VIADD R76, R76, 0x1 ;  /* 0x000000014c4c7836 */ /* 0x000fe20000000000 */
[----:B------:R-:W-:Y:S02]  /*60e0*/  @!P1 SEL R2, R29, R2, !P0 ;  /* 0x000000021d029207 */ /* 0x000fe40004000000 */
[----:B------:R-:W-:Y:S02]  /*60f0*/  @!P1 SHF.R.U32.HI R0, RZ, R13, R0 ;  /* 0x0000000dff009219 */ /* 0x000fe40000011600 */
[----:B------:R-:W-:Y:S01]  /*6100*/  LOP3.LUT P0, RZ, R67, 0x90, RZ, 0xc0, !PT ;  /* 0x0000009043ff7812 */ /* 0x000fe2000780c0ff */
[----:B------:R-:W-:Y:S01]  /*6110*/  USHF.L.U32 UR42, UR42, 0x6, URZ ;  /* 0x000000062a2a7899 */ /* 0x000fe200080006ff */
[----:B------:R-:W-:Y:S01]  /*6120*/  @!P1 SEL R3, R31, R0, !P2 ;  /* 0x000000001f039207 */ /* 0x000fe20005000000 */
[----:B------:R-:W-:Y:S01]  /*6130*/  USHF.L.U32 UR41, UR41, 0x7, URZ ;  /* 0x0000000729297899 */ /* 0x000fe200080006ff */
[----:B------:R-:W-:Y:S03]  /*6140*/  @P4 SHF.R.U32.HI R68, RZ, 0x10, R17 ;  /* 0x00000010ff444819 */ /* 0x000fe60000011611 */
[----:B------:R-:W-:Y:S02]  /*6150*/  @!P1 IMAD.IADD R0, R2, 0x1, -R3 ;  /* 0x0000000102009824 */ /* 0x000fe400078e0a03 */
[----:B------:R-:W-:Y:S02]  /*6160*/  @!P1 IMAD.IADD R2, R3, 0x1, -R2 ;  /* 0x0000000103029824 */ /* 0x000fe400078e0a02 */
[----:B------:R-:W-:Y:S02]  /*6170*/  @!P1 IMAD R31, R0, R9, R31 ;  /* 0x00000009001f9224 */ /* 0x000fe400078e021f */
[----:B------:R-:W-:Y:S01]  /*6180*/  @!P1 IMAD R29, R2, R10, R29 ;  /* 0x0000000a021d9224 */ /* 0x000fe200078e021d */
[----:B------:R-:W-:Y:S06]  /*6190*/  @!P0 BRA `(.L_x_114) ;  /* 0x00000000007c8947 */ /* 0x000fec0003800000 */
[----:B------:R-:W1:Y:S01]  /*61a0*/  LDCU.64 UR8, c[0x4][0x80] ;  /* 0x01001000ff0877ac */ /* 0x000e620008000a00 */
[----:B------:R-:W-:Y:S01]  /*61b0*/  MOV R2, 0x0 ;  /* 0x0000000000027802 */ /* 0x000fe20000000f00 */
[----:B------:R-:W-:Y:S02]  /*61c0*/  HFMA2 R12, -RZ, RZ, 0, 5.9604644775390625e-08 ;  /* 0x00000001ff0c7431 */ /* 0x000fe400000001ff */
[----:B------:R-:W-:Y:S01]  /*61d0*/  IMAD.MOV.U32 R8, RZ, RZ, 0x70 ;  /* 0x00000070ff087424 */ /* 0x000fe200078e00ff */
[----:B------:R2:W3:Y:S01]  /*61e0*/  LDC.64 R14, c[0x4][R2] ;  /* 0x01000000020e7b82 */ /* 0x0004e20000000a00 */
[----:B------:R-:W4:Y:S01]  /*61f0*/  LDCU.64 UR6, c[0x4][0x88] ;  /* 0x01001100ff0677ac */ /* 0x000f220008000a00 */
[----:B------:R-:W-:Y:S01]  /*6200*/  IMAD.MOV.U32 R13, RZ, RZ, RZ ;  /* 0x000000ffff0d7224 */ /* 0x000fe200078e00ff */
[----:B------:R-:W2:Y:S01]  /*6210*/  LDCU.64 UR4, c[0x4][0x8] ;  /* 0x01000100ff0477ac */ /* 0x000ea20008000a00 */
[----:B-1----:R-:W-:Y:S01]  /*6220*/  MOV R5, UR9 ;  /* 0x0000000900057c02 */ /* 0x002fe20008000f00 */
[----:B------:R-:W-:Y:S01]  /*6230*/  IMAD.U32 R4, RZ, RZ, UR8 ;  /* 0x00000008ff047e24 */ /* 0x000fe2000f8e00ff */
[----:B----4-:R-:W-:Y:S01]  /*6240*/  MOV R7, UR7 ;  /* 0x0000000700077c02 */ /* 0x010fe20008000f00 */
[----:B------:R-:W-:Y:S01]  /*6250*/  IMAD.U32 R6, RZ, RZ, UR6 ;  /* 0x00000006ff067e24 */ /* 0x000fe2000f8e00ff */
[----:B--2---:R-:W-:Y:S01]  /*6260*/  MOV R11, UR5 ;  /* 0x00000005000b7c02 */ /* 0x004fe20008000f00 */
[----:B------:R-:W-:Y:S02]  /*6270*/  IMAD.U32 R10, RZ, RZ, UR4 ;  /* 0x00000004ff0a7e24 */ /* 0x000fe4000f8e00ff */
[----:B------:R-:W-:Y:S07]  /*6280*/  LEPC R20, `(.L_x_115) ;  /* 0x000000001014794e */ /* 0x000fee0000000000 */
[----:B---3-5:R-:W-:Y:S05]  /*6290*/  CALL.ABS.NOINC R14 ;  /* 0x000000000e007343 */ /* 0x028fea0003c00000 */
.L_x_115:
[----:B------:R-:W1:Y:S01]  /*62a0*/  LDCU.64 UR8, c[0x4][0x80] ;  /* 0x01001000ff0877ac */ /* 0x000e620008000a00 */
[----:B------:R-:W2:Y:S01]  /*62b0*/  LDC.64 R2, c[0x4][R2] ;  /* 0x0100000002027b82 */ /* 0x000ea20000000a00 */
[----:B------:R-:W-:Y:S02]  /*62c0*/  HFMA2 R12, -RZ, RZ, 0, 5.9604644775390625e-08 ;  /* 0x00000001ff0c7431 */ /* 0x000fe400000001ff */
[----:B------:R-:W-:Y:S02]  /*62d0*/  IMAD.MOV.U32 R8, RZ, RZ, 0x70 ;  /* 0x00000070ff087424 */ /* 0x000fe400078e00ff */
[----:B------:R-:W-:Y:S01]  /*62e0*/  IMAD.MOV.U32 R13, RZ, RZ, RZ ;  /* 0x000000ffff0d7224 */ /* 0x000fe200078e00ff */
[----:B------:R-:W3:Y:S01]  /*62f0*/  LDCU.64 UR6, c[0x4][0x88] ;  /* 0x01001100ff0677ac */ /* 0x000ee20008000a00 */
[----:B------:R-:W4:Y:S01]  /*6300*/  LDCU.64 UR4, c[0x4][0x8] ;  /* 0x01000100ff0477ac */ /* 0x000f220008000a00 */
[----:B-1----:R-:W-:Y:S02]  /*6310*/  MOV R4, UR8 ;  /* 0x0000000800047c02 */ /* 0x002fe40008000f00 */
[----:B------:R-:W-:Y:S02]  /*6320*/  MOV R5, UR9 ;  /* 0x0000000900057c02 */ /* 0x000fe40008000f00 */
[----:B---3--:R-:W-:Y:S01]  /*6330*/  MOV R7, UR7 ;  /* 0x0000000700077c02 */ /* 0x008fe20008000f00 */
[----:B------:R-:W-:Y:S01]  /*6340*/  IMAD.U32 R6, RZ, RZ, UR6 ;  /* 0x00000006ff067e24 */ /* 0x000fe2000f8e00ff */
[----:B----4-:R-:W-:Y:S01]  /*6350*/  MOV R11, UR5 ;  /* 0x00000005000b7c02 */ /* 0x010fe20008000f00 */
[----:B------:R-:W-:Y:S02]  /*6360*/  IMAD.U32 R10, RZ, RZ, UR4 ;  /* 0x00000004ff0a7e24 */ /* 0x000fe4000f8e00ff */
[----:B------:R-:W-:Y:S07]  /*6370*/  LEPC R20, `(.L_x_114) ;  /* 0x000000001014794e */ /* 0x000fee0000000000 */
[----:B--2---:R-:W-:Y:S05]  /*6380*/  CALL.ABS.NOINC R2 ;  /* 0x0000000002007343 */ /* 0x004fea0003c00000 */
.L_x_114:
[----:B------:R-:W-:Y:S05]  /*6390*/  BSYNC.RECONVERGENT B6 ;  /* 0x0000000000067941 */ /* 0x000fea0003800200 */
.L_x_113:
[----:B------:R-:W-:Y:S01]  /*63a0*/  ISETP.NE.U32.AND P4, PT, R54, RZ, PT ;  /* 0x000000ff3600720c */ /* 0x000fe20003f85070 */
[----:B------:R-:W-:Y:S01]  /*63b0*/  UISETP.NE.AND UP2, UPT, UR50, URZ, UPT ;  /* 0x000000ff3200728c */ /* 0x000fe2000bf45270 */
[----:B------:R-:W-:Y:S01]  /*63c0*/  ISETP.NE.U32.AND P2, PT, RZ, UR38, PT ;  /* 0x00000026ff007c0c */ /* 0x000fe2000bf45070 */
[----:B------:R-:W-:Y:S01]  /*63d0*/  UISETP.NE.U32.AND UP1, UPT, UR44, URZ, UPT ;  /* 0x000000ff2c00728c */ /* 0x000fe2000bf25070 */
[----:B------:R-:W-:Y:S01]  /*63e0*/  ISETP.NE.AND.EX P4, PT, R55, RZ, PT, P4 ;  /* 0x000000ff3700720c */ /* 0x000fe20003f85340 */
[----:B------:R-:W-:Y:S01]  /*63f0*/  UPLOP3.LUT UP0, UPT, UPT, UPT, UPT, 0x40, 0x4 ;  /* 0x000000000004789c */ /* 0x000fe20003f0e870 */
[----:B------:R-:W-:Y:S01]  /*6400*/  ISETP.NE.AND.EX P2, PT, RZ, UR39, PT, P2 ;  /* 0x00000027ff007c0c */ /* 0x000fe2000bf45320 */
[----:B------:R-:W-:Y:S01]  /*6410*/  UISETP.NE.AND.EX UP1, UPT, UR45, URZ, UPT, UP1 ;  /* 0x000000ff2d00728c */ /* 0x000fe2000bf25310 */
[----:B------:R-:W-:Y:S04]  /*6420*/  PLOP3.LUT P1, PT, PT, PT, UP2, 0x80, 0x8 ;  /* 0x000000000008781c */ /* 0x000fe80003f2f028 */
[----:B------:R-:W-:Y:S06]  /*6430*/  @UP2 UPLOP3.LUT UP0, UPT, UPT, UPT, UP1, 0x80, 0x8 ;  /* 0x000000000008289c */ /* 0x000fec0003f0f010 */
[----:B------:R-:W-:Y:S01]  /*6440*/  PLOP3.LUT P0, PT, PT, PT, UP0, 0x80, 0x8 ;  /* 0x000000000008781c */ /* 0x000fe20003f0f008 */
[----:B------:R-:W-:Y:S01]  /*6450*/  @!UPT UIADD3 URZ, UPT, UPT, URZ, URZ, URZ ;  /* 0x000000fffffff290 */ /* 0x000fe2000fffe0ff */
[----:B------:R-:W-:Y:S11]  /*6460*/  BRA.U !UP1, `(.L_x_116) ;  /* 0x0000000109387547 */ /* 0x000ff6000b800000 */
[----:B------:R-:W-:Y:S01]  /*6470*/  UISETP.NE.U32.AND UP0, UPT, UR38, URZ, UPT ;  /* 0x000000ff2600728c */ /* 0x000fe2000bf05070 */
[----:B------:R-:W-:Y:S02]  /*6480*/  HFMA2 R0, -RZ, RZ, 0, 5.9604644775390625e-08 ;  /* 0x00000001ff007431 */ /* 0x000fe400000001ff */
[----:B------:R-:W-:Y:S01]  /*6490*/  IMAD.MOV.U32 R59, RZ, RZ, 0x1 ;  /* 0x00000001ff3b7424 */ /* 0x000fe200078e00ff */
[----:B------:R-:W-:Y:S06]  /*64a0*/  UISETP.NE.AND.EX UP0, UPT, UR39, URZ, UPT, UP0 ;  /* 0x000000ff2700728c */ /* 0x000fec000bf05300 */
[----:B------:R-:W-:Y:S05]  /*64b0*/  PLOP3.LUT P3, PT, PT, PT, UP0, 0x80, 0x8 ;  /* 0x000000000008781c */ /* 0x000fea0003f6f008 */
[----:B------:R-:W1:Y:S01]  /*64c0*/  @UP0 LDCU.64 UR6, c[0x0][0x888] ;  /* 0x00011100ff0607ac */ /* 0x000e620008000a00 */
[----:B------:R-:W-:Y:S07]  /*64d0*/  @UP0 UIMAD UR4, UR36, UR44, URZ ;  /* 0x0000002c240402a4 */ /* 0x000fee000f8e02ff */
[----:B------:R-:W-:Y:S01]  /*64e0*/  @!P3 PRMT R59, R0, 0x7610, R59 ;  /* 0x00007610003bb816 */ /* 0x000fe2000000003b */
[----:B-1----:R-:W-:Y:S03]  /*64f0*/  @UP0 UIMAD.WIDE UR6, UR4, 0x4, UR6 ;  /* 0x00000004040608a5 */ /* 0x002fe6000f8e0206 */
[----:B------:R-:W1:Y:S03]  /*6500*/  @!UP0 LDCU UR4, c[0x0][0x880] ;  /* 0x00011000ff0487ac */ /* 0x000e660008000800 */
[----:B------:R-:W-:Y:S01]  /*6510*/  IMAD.U32 R2, RZ, RZ, UR6 ;  /* 0x00000006ff027e24 */ /* 0x000fe2000f8e00ff */
[----:B------:R-:W-:Y:S05]  /*6520*/  MOV R3, UR7 ;  /* 0x0000000700037c02 */ /* 0x000fea0008000f00 */
[----:B-----5:R2:W5:Y:S02]  /*6530*/  @P3 LDG.E R35, desc[UR46][R2.64] ;  /* 0x0000002e02233981 */ /* 0x020564000c1e1900 */
[----:B-12---:R-:W-:Y:S02]  /*6540*/  @!P3 IMAD.U32 R35, RZ, RZ, UR4 ;  /* 0x00000004ff23be24 */ /* 0x006fe4000f8e00ff */
.L_x_116:
[----:B------:R-:W-:Y:S05]  /*6550*/  @!P4 BRA `(.L_x_117) ;  /* 0x000000000020c947 */ /* 0x000fea0003800000 */
[----:B------:R-:W-:Y:S04]  /*6560*/  ISETP.NE.U32.AND P3, PT, R52, RZ, PT ;  /* 0x000000ff3400720c */ /* 0x000fe80003f65070 */
[----:B------:R-:W-:Y:S11]  /*6570*/  ISETP.NE.AND.EX P3, PT, R53, RZ, PT, P3 ;  /* 0x000000ff3500720c */ /* 0x000ff60003f65330 */
[----:B------:R-:W-:Y:S02]  /*6580*/  @!UPT UIADD3 URZ, UPT, UPT, URZ, URZ, URZ ;  /* 0x000000fffffff290 */ /* 0x000fe4000fffe0ff */
[----:B------:R-:W1:Y:S01]  /*6590*/  @P3 LDC.64 R2, c[0x0][0x8a8] ;  /* 0x00022a00ff023b82 */ /* 0x000e620000000a00 */
[----:B------:R-:W-:Y:S04]  /*65a0*/  @P3 IMAD R0, R54, UR36, RZ ;  /* 0x0000002436003c24 */ /* 0x000fe8000f8e02ff */
[----:B-1----:R-:W-:Y:S05]  /*65b0*/  @P3 IMAD.WIDE R2, R0, 0x4, R2 ;  /* 0x0000000400023825 */ /* 0x002fea00078e0202 */
[----:B-----5:R1:W5:Y:S02]  /*65c0*/  @P3 LDG.E R32, desc[UR46][R2.64] ;  /* 0x0000002e02203981 */ /* 0x020364000c1e1900 */
[----:B-1----:R-:W2:Y:S02]  /*65d0*/  @!P3 LDC R32, c[0x0][0x8a0] ;  /* 0x00022800ff20bb82 */ /* 0x002ea40000000800 */
.L_x_117:
[----:B-----5:R-:W-:Y:S01]  /*65e0*/  FSETP.NEU.AND P3, PT, R35, RZ, PT ;  /* 0x000000ff2300720b */ /* 0x020fe20003f6d000 */
[----:B------:R-:W-:Y:S01]  /*65f0*/  IMAD.SHL.U32 R77, R64, 0x2, RZ ;  /* 0x00000002404d7824 */ /* 0x000fe200078e00ff */
[----:B------:R-:W-:Y:S01]  /*6600*/  SEL R5, RZ, 0xffffffff, P2 ;  /* 0xffffffffff057807 */ /* 0x000fe20001000000 */
[----:B------:R-:W-:Y:S01]  /*6610*/  BSSY B1, `(.L_x_118) ;  /* 0x0000034000017945 */ /* 0x000fe20003800000 */
[----:B------:R-:W-:Y:S01]  /*6620*/  @P1 LOP3.LUT P2, RZ, R59, 0xff, RZ, 0xc0, !PT ;  /* 0x000000ff3bff1812 */ /* 0x000fe2000784c0ff */
[----:B------:R-:W-:Y:S01]  /*6630*/  IMAD.MOV.U32 R39, RZ, RZ, 0x1 ;  /* 0x00000001ff277424 */ /* 0x000fe200078e00ff */
[----:B------:R-:W-:Y:S01]  /*6640*/  @P1 SEL R0, RZ, 0xffffffff, P3 ;  /* 0xffffffffff001807 */ /* 0x000fe20001800000 */
[C---:B------:R-:W-:Y:S01]  /*6650*/  IMAD R34, R30.reuse, 0x40, R33 ;  /* 0x000000401e227824 */ /* 0x040fe200078e0221 */
[----:B------:R-:W-:Y:S01]  /*6660*/  LOP3.LUT R71, R71, 0x1, RZ, 0x3c, !PT ;  /* 0x0000000147477812 */ /* 0x000fe200078e3cff */
[----:B------:R-:W-:Y:S01]  /*6670*/  IMAD.MOV.U32 R38, RZ, RZ, RZ ;  /* 0x000000ffff267224 */ /* 0x000fe200078e00ff */
[----:B------:R-:W-:Y:S02]  /*6680*/  @P0 SEL R0, R5, R0, !P2 ;  /* 0x0000000005000207 */ /* 0x000fe40005000000 */
[----:B------:R-:W-:Y:S02]  /*6690*/  CS2R R50, SRZ ;  /* 0x0000000000327805 */ /* 0x000fe4000001ff00 */
[----:B------:R-:W-:Y:S02]  /*66a0*/  LEA R74, R30, UR48, 0x3 ;  /* 0x000000301e4a7c11 */ /* 0x000fe4000f8e18ff */
[----:B------:R-:W-:Y:S02]  /*66b0*/  CS2R R48, SRZ ;  /* 0x0000000000307805 */ /* 0x000fe4000001ff00 */
[----:B------:R-:W-:Y:S02]  /*66c0*/  @P1 LOP3.LUT R0, R0, 0x1, RZ, 0xc0, !PT ;  /* 0x0000000100001812 */ /* 0x000fe400078ec0ff */
[----:B------:R-:W-:Y:S02]  /*66d0*/  CS2R R42, SRZ ;  /* 0x00000000002a7805 */ /* 0x000fe4000001ff00 */
[----:B------:R-:W-:Y:S02]  /*66e0*/  SHF.L.U32 R3, R70, 0x1f, RZ ;  /* 0x0000001f46037819 */ /* 0x000fe400000006ff */
[----:B------:R-:W-:Y:S02]  /*66f0*/  CS2R R40, SRZ ;  /* 0x0000000000287805 */ /* 0x000fe4000001ff00 */
[----:B------:R-:W-:Y:S01]  /*6700*/  ISETP.NE.U32.OR P5, PT, R0, 0x1, !P1 ;  /* 0x000000010000780c */ /* 0x000fe20004fa5470 */
[----:B------:R-:W-:Y:S01]  /*6710*/  VIADD R82, R77, UR48 ;  /* 0x000000304d527c36 */ /* 0x000fe20008000000 */
[----:B------:R-:W-:Y:S02]  /*6720*/  PLOP3.LUT P2, PT, PT, PT, UP1, 0x80, 0x8 ;  /* 0x000000000008781c */ /* 0x000fe40003f4f018 */
[----:B------:R-:W-:Y:S02]  /*6730*/  SEL R0, RZ, 0xffffffff, P3 ;  /* 0xffffffffff007807 */ /* 0x000fe40001800000 */
[----:B------:R-:W-:Y:S02]  /*6740*/  LOP3.LUT P3, R75, R59, 0xff, RZ, 0xc0, !PT ;  /* 0x000000ff3b4b7812 */ /* 0x000fe4000786c0ff */
[----:B------:R-:W-:Y:S05]  /*6750*/  P2R R78, PR, RZ, 0x20 ;  /* 0x00000020ff4e7803 */ /* 0x000fea0000000000 */
[----:B------:R-:W-:Y:S02]  /*6760*/  @P5 SHF.L.U32 R2, R71, 0x1f, RZ ;  /* 0x0000001f47025819 */ /* 0x000fe400000006ff */
[----:B------:R-:W-:Y:S02]  /*6770*/  @P2 SEL R0, R5, R0, !P3 ;  /* 0x0000000005002207 */ /* 0x000fe40005800000 */
[----:B------:R-:W1:Y:S02]  /*6780*/  @P5 SYNCS.PHASECHK.TRANS64.TRYWAIT P1, [UR48+0xd0], R2 ;  /* 0x0000d002ff0055a7 */ /* 0x000e640008021130 */
[----:B------:R-:W-:Y:S04]  /*6790*/  LOP3.LUT R0, R0, 0x1, RZ, 0xc0, !PT ;  /* 0x0000000100007812 */ /* 0x000fe800078ec0ff */
[----:B------:R-:W-:Y:S04]  /*67a0*/  ISETP.NE.U32.AND P4, PT, R0, 0x1, PT ;  /* 0x000000010000780c */ /* 0x000fe80003f85070 */
[----:B------:R-:W-:Y:S01]  /*67b0*/  P2R R80, PR, RZ, 0x10 ;  /* 0x00000010ff507803 */ /* 0x000fe20000000000 */
[----:B------:R3:W4:Y:S01]  /*67c0*/  SYNCS.PHASECHK.TRANS64.TRYWAIT P0, [R74+URZ+0x140], R3 ;  /* 0x000140034a0075a7 */ /* 0x00072200080011ff */
[----:B-1----:R-:W-:Y:S01]  /*67d0*/  @P5 SEL R39, RZ, 0x1, !P1 ;  /* 0x00000001ff275807 */ /* 0x002fe20004800000 */
[----:B---3--:R-:W-:Y:S06]  /*67e0*/  @!P5 BRA `(.L_x_119) ;  /* 0x000000000058d947 */ /* 0x008fec0003800000 */
[C---:B------:R-:W-:Y:S01]  /*67f0*/  VIADD R0, R82.reuse, 0x200 ;  /* 0x0000020052007836 */ /* 0x040fe20000000000 */
[----:B------:R-:W-:Y:S01]  /*6800*/  LOP3.LUT P5, RZ, R65, 0x40, RZ, 0xc0, !PT ;  /* 0x0000004041ff7812 */ /* 0x000fe200078ac0ff */
[----:B------:R-:W-:Y:S01]  /*6810*/  BSSY B0, `(.L_x_120) ;  /* 0x000000e000007945 */ /* 0x000fe20003800000 */
[----:B------:R-:W-:Y:S01]  /*6820*/  ISETP.NE.AND P2, PT, R39, RZ, PT ;  /* 0x000000ff2700720c */ /* 0x000fe20003f45270 */
[----:B------:R-:W-:Y:S01]  /*6830*/  @P4 VIADD R2, R82, 0x210 ;  /* 0x0000021052024836 */ /* 0x000fe20000000000 */
[----:B------:R-:W-:Y:S01]  /*6840*/  PLOP3.LUT P1, PT, PT, PT, PT, 0x8, 0x80 ;  /* 0x000000000080781c */ /* 0x000fe20003f2e170 */
[----:B------:R-:W-:Y:S01]  /*6850*/  IMAD.MOV.U32 R51, RZ, RZ, RZ ;  /* 0x000000ffff337224 */ /* 0x000fe200078e00ff */
[----:B------:R-:W-:Y:S02]  /*6860*/  @P4 PLOP3.LUT P1, PT, P5, PT, PT, 0x80, 0x8 ;  /* 0x000000000008481c */ /* 0x000fe40002f2f070 */
[----:B------:R-:W-:Y:S02]  /*6870*/  CS2R R48, SRZ ;  /* 0x0000000000307805 */ /* 0x000fe4000001ff00 */
[----:B------:R-:W-:Y:S02]  /*6880*/  CS2R R42, SRZ ;  /* 0x00000000002a7805 */ /* 0x000fe4000001ff00 */
[----:B------:R-:W-:Y:S07]  /*6890*/  CS2R R40, SRZ ;  /* 0x0000000000287805 */ /* 0x000fee000001ff00 */
[----:B------:R-:W-:Y:S01]  /*68a0*/  @P1 VIADD R2, R0, 0xfffffff0 ;  /* 0xfffffff000021836 */ /* 0x000fe20000000000 */
[----:B------:R-:W-:Y:S06]  /*68b0*/  @P2 BRA `(.L_x_121) ;  /* 0x00000000000c2947 */ /* 0x000fec0003800000 */
[----:B------:R-:W-:Y:S04]  /*68c0*/  SHF.L.U32 R5, R71, 0x1f, RZ ;  /* 0x0000001f47057819 */ /* 0x000fe800000006ff */
[----:B------:R-:W1:Y:S02]  /*68d0*/  SYNCS.PHASECHK.TRANS64.TRYWAIT P1, [UR48+0xd0], R5 ;  /* 0x0000d005ff0075a7 */ /* 0x000e640008021130 */
[----:B-1----:R-:W-:Y:S05]  /*68e0*/  @!P1 BRA `(.L_x_122) ;  /* 0x00000034000c9947 */ /* 0x002fea0003800000 */
.L_x_121:
[----:B------:R-:W-:Y:S05]  /*68f0*/  BSYNC B0 ;  /* 0x0000000000007941 */ /* 0x000fea0003800000 */
.L_x_120:
[----:B------:R-:W-:Y:S01]  /*6900*/  ISETP.NE.AND P1, PT, R80, RZ, PT ;  /* 0x000000ff5000720c */ /* 0x000fe20003f25270 */
[----:B------:R-:W-:Y:S11]  /*6910*/  HFMA2 R38, -RZ, RZ, 0, 5.9604644775390625e-08 ;  /* 0x00000001ff267431 */ /* 0x000ff600000001ff */
[----:B------:R-:W-:Y:S01]  /*6920*/  @!UPT UIADD3 URZ, UPT, UPT, URZ, URZ, URZ ;  /* 0x000000fffffff290 */ /* 0x000fe2000fffe0ff */
[----:B------:R3:W1:Y:S04]  /*6930*/  @P1 LDS.128 R48, [R2] ;  /* 0x0000000002301984 */ /* 0x0006680000000c00 */
[----:B------:R3:W1:Y:S02]  /*6940*/  @P1 LDS.128 R40, [R77+UR48+0x200] ;  /* 0x000200304d281984 */ /* 0x0006640008000c00 */
.L_x_119:
[----:B------:R-:W-:Y:S05]  /*6950*/  BSYNC B1 ;  /* 0x0000000000017941 */ /* 0x000fea0003800000 */
.L_x_118:
[----:B-1----:R-:W-:Y:S04]  /*6960*/  SHF.R.U32.HI R5, RZ, 0x15, R34 ;  /* 0x00000015ff057819 */ /* 0x002fe80000011622 */
[----:B------:R-:W-:Y:S01]  /*6970*/  LOP3.LUT P1, RZ, R5, 0x3, R66, 0x48, !PT ;  /* 0x0000000305ff7812 */ /* 0x000fe20007824842 */
[----:B------:R-:W-:Y:S01]  /*6980*/  @!UPT UIADD3 URZ, UPT, UPT, URZ, URZ, URZ ;  /* 0x000000fffffff290 */ /* 0x000fe2000fffe0ff */
[----:B----4-:R-:W-:Y:S11]  /*6990*/  @P0 BRA `(.L_x_123) ;  /* 0x0000000000080947 */ /* 0x010ff60003800000 */
[----:B------:R-:W1:Y:S02]  /*69a0*/  SYNCS.PHASECHK.TRANS64.TRYWAIT P0, [R74+URZ+0x140], R3 ;  /* 0x000140034a0075a7 */ /* 0x000e6400080011ff */
[----:B-1----:R-:W-:Y:S05]  /*69b0*/  @!P0 BRA `(.L_x_124) ;  /* 0x0000003000f08947 */ /* 0x002fea0003800000 */
.L_x_123:
[----:B------:R-:W-:Y:S05]  /*69c0*/  @!P1 BRA `(.L_x_125) ;  /* 0x0000000000409947 */ /* 0x000fea0003800000 */
[----:B------:R-:W4:Y:S01]  /*69d0*/  LDCU.64 UR8, c[0x4][0x70] ;  /* 0x01000e00ff0877ac */ /* 0x000f220008000a00 */
[----:B-1----:R-:W-:Y:S01]  /*69e0*/  MOV R3, 0x0 ;  /* 0x0000000000037802 */ /* 0x002fe20000000f00 */
[----:B------:R-:W-:Y:S02]  /*69f0*/  HFMA2 R12, -RZ, RZ, 0, 5.9604644775390625e-08 ;  /* 0x00000001ff0c7431 */ /* 0x000fe400000001ff */
[----:B------:R-:W-:Y:S02]  /*6a00*/  IMAD.MOV.U32 R8, RZ, RZ, 0x192 ;  /* 0x00000192ff087424 */ /* 0x000fe400078e00ff */
[----:B------:R-:W-:Y:S01]  /*6a10*/  IMAD.MOV.U32 R13, RZ, RZ, RZ ;  /* 0x000000ffff0d7224 */ /* 0x000fe200078e00ff */
[----:B------:R-:W1:Y:S01]  /*6a20*/  LDCU.64 UR6, c[0x4][0x78] ;  /* 0x01000f00ff0677ac */ /* 0x000e620008000a00 */
[----:B---3--:R-:W3:Y:S01]  /*6a30*/  LDC.64 R2, c[0x4][R3] ;  /* 0x0100000003027b82 */ /* 0x008ee20000000a00 */
[----:B------:R-:W5:Y:S01]  /*6a40*/  LDCU.64 UR4, c[0x4][0x10] ;  /* 0x01000200ff0477ac */ /* 0x000f620008000a00 */
[----:B----4-:R-:W-:Y:S01]  /*6a50*/  MOV R5, UR9 ;  /* 0x0000000900057c02 */ /* 0x010fe20008000f00 */
[----:B------:R-:W-:Y:S01]  /*6a60*/  IMAD.U32 R4, RZ, RZ, UR8 ;  /* 0x00000008ff047e24 */ /* 0x000fe2000f8e00ff */
[----:B-1----:R-:W-:Y:S01]  /*6a70*/  MOV R7, UR7 ;  /* 0x0000000700077c02 */ /* 0x002fe20008000f00 */
[----:B------:R-:W-:Y:S01]  /*6a80*/  IMAD.U32 R6, RZ, RZ, UR6 ;  /* 0x00000006ff067e24 */ /* 0x000fe2000f8e00ff */
[----:B-----5:R-:W-:Y:S01]  /*6a90*/  MOV R11, UR5 ;  /* 0x00000005000b7c02 */ /* 0x020fe20008000f00 */
[----:B------:R-:W-:Y:S02]  /*6aa0*/  IMAD.U32 R10, RZ, RZ, UR4 ;  /* 0x00000004ff0a7e24 */ /* 0x000fe4000f8e00ff */
[----:B------:R-:W-:Y:S07]  /*6ab0*/  LEPC R20, `(.L_x_125) ;  /* 0x000000001014794e */ /* 0x000fee0000000000 */
[----:B--23--:R-:W-:Y:S05]  /*6ac0*/  CALL.ABS.NOINC R2 ;  /* 0x0000000002007343 */ /* 0x00cfea0003c00000 */
.L_x_125:
[----:B------:R-:W-:Y:S05]  /*6ad0*/  WARPSYNC.ALL ;  /* 0x0000000000007948 */ /* 0x000fea0003800000 */
[----:B------:R-:W-:Y:S01]  /*6ae0*/  R2UR UR4, R34 ;  /* 0x00000000220472ca */ /* 0x000fe200000e0000 */
[--C-:B------:R-:W-:Y:S01]  /*6af0*/  HADD2.F32 R20, -RZ, R40.reuse.H0_H0 ;  /* 0x20000028ff147230 */ /* 0x100fe20000004100 */
[----:B------:R-:W-:Y:S01]  /*6b00*/  MOV R81, 0x10 ;  /* 0x0000001000517802 */ /* 0x000fe20000000f00 */
[----:B------:R-:W-:Y:S01]  /*6b10*/  HADD2.F32 R21, -RZ, R40.H1_H1 ;  /* 0x30000028ff157230 */ /* 0x000fe20000004100 */
[----:B------:R-:W-:Y:S01]  /*6b20*/  LOP3.LUT P6, RZ, R65, 0x40, RZ, 0xc0, !PT ;  /* 0x0000004041ff7812 */ /* 0x000fe200078cc0ff */
[----:B------:R-:W-:Y:S01]  /*6b30*/  HADD2.F32 R36, -RZ, R41.H1_H1 ;  /* 0x30000029ff247230 */ /* 0x000fe20000004100 */
[----:B------:R-:W-:Y:S01]  /*6b40*/  ISETP.NE.AND P0, PT, R72, RZ, PT ;  /* 0x000000ff4800720c */ /* 0x000fe20003f05270 */
[----:B------:R-:W-:Y:S01]  /*6b50*/  HADD2.F32 R37, -RZ, R43.H0_H0 ;  /* 0x2000002bff257230 */ /* 0x000fe20000004100 */
[----:B------:R-:W-:Y:S01]  /*6b60*/  SEL R81, R81, 0xfffffff0, !P6 ;  /* 0xfffffff051517807 */ /* 0x000fe20007000000 */
[----:B------:R-:W-:Y:S03]  /*6b70*/  BSSY.RECONVERGENT B0, `(.L_x_126) ;  /* 0x000004f000007945 */ /* 0x000fe60003800200 */
[----:B------:R-:W-:Y:S01]  /*6b80*/  IADD3 R79, PT, PT, R82, R81, RZ ;  /* 0x00000051524f7210 */ /* 0x000fe20007ffe0ff */
[----:B------:R-:W2:Y:S02]  /*6b90*/  LDTM.x16 R4, tmem[UR4] ;  /* 0x00000004000479ee */ /* 0x000ea40008240000 */
[C---:B--2---:R-:W-:Y:S01]  /*6ba0*/  FMUL R0, R32.reuse, R4 ;  /* 0x0000000420007220 */ /* 0x044fe20000400000 */
[C---:B---3--:R-:W-:Y:S01]  /*6bb0*/  FMUL R2, R32.reuse, R5 ;  /* 0x0000000520027220 */ /* 0x048fe20000400000 */
[C---:B-1----:R-:W-:Y:S01]  /*6bc0*/  FMUL R3, R32.reuse, R6 ;  /* 0x0000000620037220 */ /* 0x042fe20000400000 */
[C---:B------:R-:W-:Y:S01]  /*6bd0*/  FMUL R7, R32.reuse, R7 ;  /* 0x0000000720077220 */ /* 0x040fe20000400000 */
[C---:B------:R-:W-:Y:S01]  /*6be0*/  FFMA R0, R35.reuse, R20, R0 ;  /* 0x0000001423007223 */ /* 0x040fe20000000000 */
[----:B------:R-:W-:Y:S02]  /*6bf0*/  HADD2.F32 R20, -RZ, R41.H0_H0 ;  /* 0x20000029ff147230 */ /* 0x000fe40000004100 */
[C---:B------:R-:W-:Y:S01]  /*6c00*/  FFMA R2, R35.reuse, R21, R2 ;  /* 0x0000001523027223 */ /* 0x040fe20000000002 */
[--C-:B------:R-:W-:Y:S02]  /*6c10*/  HADD2.F32 R21, -RZ, R42.reuse.H0_H0 ;  /* 0x2000002aff157230 */ /* 0x100fe40000004100 */
[C---:B------:R-:W-:Y:S01]  /*6c20*/  FMUL R4, R32.reuse, R8 ;  /* 0x0000000820047220 */ /* 0x040fe20000400000 */
[C---:B------:R-:W-:Y:S01]  /*6c30*/  FMUL R5, R32.reuse, R9 ;  /* 0x0000000920057220 */ /* 0x040fe20000400000 */
[C---:B------:R-:W-:Y:S01]  /*6c40*/  FFMA R3, R35.reuse, R20, R3 ;  /* 0x0000001423037223 */ /* 0x040fe20000000003 */
[----:B------:R-:W-:Y:S02]  /*6c50*/  HADD2.F32 R20, -RZ, R42.H1_H1 ;  /* 0x3000002aff147230 */ /* 0x000fe40000004100 */
[C---:B------:R-:W-:Y:S01]  /*6c60*/  FFMA R7, R35.reuse, R36, R7 ;  /* 0x0000002423077223 */ /* 0x040fe20000000007 */
[C---:B------:R-:W-:Y:S01]  /*6c70*/  FMUL R6, R32.reuse, R10 ;  /* 0x0000000a20067220 */ /* 0x040fe20000400000 */
[----:B------:R-:W-:Y:S02]  /*6c80*/  HADD2.F32 R36, -RZ, R43.H1_H1 ;  /* 0x3000002bff247230 */ /* 0x000fe40000004100 */
[C---:B------:R-:W-:Y:S01]  /*6c90*/  FMUL R11, R32.reuse, R11 ;  /* 0x0000000b200b7220 */ /* 0x040fe20000400000 */
[C---:B------:R-:W-:Y:S01]  /*6ca0*/  FFMA R4, R35.reuse, R21, R4 ;  /* 0x0000001523047223 */ /* 0x040fe20000000004 */
[C---:B------:R-:W-:Y:S01]  /*6cb0*/  FFMA R5, R35.reuse, R20, R5 ;  /* 0x0000001423057223 */ /* 0x040fe20000000005 */
[C---:B------:R-:W-:Y:S01]  /*6cc0*/  FFMA R6, R35.reuse, R37, R6 ;  /* 0x0000002523067223 */ /* 0x040fe20000000006 */
[--C-:B------:R-:W-:Y:S02]  /*6cd0*/  HADD2.F32 R20, -RZ, R48.reuse.H0_H0 ;  /* 0x20000030ff147230 */ /* 0x100fe40000004100 */
[C---:B------:R-:W-:Y:S01]  /*6ce0*/  FFMA R11, R35.reuse, R36, R11 ;  /* 0x00000024230b7223 */ /* 0x040fe2000000000b */
[C---:B------:R-:W-:Y:S01]  /*6cf0*/  FMUL R8, R32.reuse, R12 ;  /* 0x0000000c20087220 */ /* 0x040fe20000400000 */
[----:B------:R-:W-:Y:S02]  /*6d00*/  HADD2.F32 R36, -RZ, R48.H1_H1 ;  /* 0x30000030ff247230 */ /* 0x000fe40000004100 */
[C---:B------:R-:W-:Y:S01]  /*6d10*/  FMUL R9, R32.reuse, R13 ;  /* 0x0000000d20097220 */ /* 0x040fe20000400000 */
[--C-:B------:R-:W-:Y:S02]  /*6d20*/  HADD2.F32 R21, -RZ, R49.reuse.H0_H0 ;  /* 0x20000031ff157230 */ /* 0x100fe40000004100 */
[C---:B------:R-:W-:Y:S01]  /*6d30*/  FMUL R10, R32.reuse, R14 ;  /* 0x0000000e200a7220 */ /* 0x040fe20000400000 */
[C---:B------:R-:W-:Y:S01]  /*6d40*/  FFMA R8, R35.reuse, R20, R8 ;  /* 0x0000001423087223 */ /* 0x040fe20000000008 */
[----:B------:R-:W-:Y:S02]  /*6d50*/  HADD2.F32 R20, -RZ, R49.H1_H1 ;  /* 0x30000031ff147230 */ /* 0x000fe40000004100 */
[C---:B------:R-:W-:Y:S01]  /*6d60*/  FFMA R9, R35.reuse, R36, R9 ;  /* 0x0000002423097223 */ /* 0x040fe20000000009 */
[C---:B------:R-:W-:Y:S01]  /*6d70*/  FMUL R15, R32.reuse, R15 ;  /* 0x0000000f200f7220 */ /* 0x040fe20000400000 */
[C---:B------:R-:W-:Y:S01]  /*6d80*/  FFMA R10, R35.reuse, R21, R10 ;  /* 0x00000015230a7223 */ /* 0x040fe2000000000a */
[--C-:B------:R-:W-:Y:S02]  /*6d90*/  HADD2.F32 R21, -RZ, R50.reuse.H0_H0 ;  /* 0x20000032ff157230 */ /* 0x100fe40000004100 */
[C---:B------:R-:W-:Y:S01]  /*6da0*/  FMUL R12, R32.reuse, R16 ;  /* 0x00000010200c7220 */ /* 0x040fe20000400000 */
[----:B------:R-:W-:Y:S02]  /*6db0*/  HADD2.F32 R36, -RZ, R50.H1_H1 ;  /* 0x30000032ff247230 */ /* 0x000fe40000004100 */
[C---:B------:R-:W-:Y:S01]  /*6dc0*/  FFMA R15, R35.reuse, R20, R15 ;  /* 0x00000014230f7223 */ /* 0x040fe2000000000f */
[C---:B------:R-:W-:Y:S01]  /*6dd0*/  FMUL R13, R32.reuse, R17 ;  /* 0x00000011200d7220 */ /* 0x040fe20000400000 */
[--C-:B------:R-:W-:Y:S02]  /*6de0*/  HADD2.F32 R37, -RZ, R51.reuse.H0_H0 ;  /* 0x20000033ff257230 */ /* 0x100fe40000004100 */
[C---:B------:R-:W-:Y:S01]  /*6df0*/  FMUL R14, R32.reuse, R18 ;  /* 0x00000012200e7220 */ /* 0x040fe20000400000 */
[----:B------:R-:W-:Y:S02]  /*6e00*/  HADD2.F32 R20, -RZ, R51.H1_H1 ;  /* 0x30000033ff147230 */ /* 0x000fe40000004100 */
[----:B------:R-:W-:Y:S01]  /*6e10*/  FMUL R19, R32, R19 ;  /* 0x0000001320137220 */ /* 0x000fe20000400000 */
[----:B------:R-:W-:Y:S01]  /*6e20*/  F2FP.F16.F32.PACK_AB R44, R2, R0 ;  /* 0x00000000022c723e */ /* 0x000fe200000000ff */
[----:B------:R-:W-:Y:S01]  /*6e30*/  FFMA R12, R35, R21, R12 ;  /* 0x00000015230c7223 */ /* 0x000fe2000000000c */
[----:B------:R-:W-:Y:S01]  /*6e40*/  F2FP.F16.F32.PACK_AB R45, R7, R3 ;  /* 0x00000003072d723e */ /* 0x000fe200000000ff */
[----:B------:R-:W-:Y:S01]  /*6e50*/  FFMA R13, R35, R36, R13 ;  /* 0x00000024230d7223 */ /* 0x000fe2000000000d */
[----:B------:R-:W-:Y:S01]  /*6e60*/  F2FP.F16.F32.PACK_AB R46, R5, R4 ;  /* 0x00000004052e723e */ /* 0x000fe200000000ff */
[----:B------:R-:W-:Y:S01]  /*6e70*/  FFMA R14, R35, R37, R14 ;  /* 0x00000025230e7223 */ /* 0x000fe2000000000e */
[----:B------:R-:W-:Y:S01]  /*6e80*/  F2FP.F16.F32.PACK_AB R47, R11, R6 ;  /* 0x000000060b2f723e */ /* 0x000fe200000000ff */
[----:B------:R-:W-:Y:S01]  /*6e90*/  FFMA R19, R35, R20, R19 ;  /* 0x0000001423137223 */ /* 0x000fe20000000013 */
[----:B------:R-:W-:Y:S02]  /*6ea0*/  F2FP.F16.F32.PACK_AB R84, R9, R8 ;  /* 0x000000080954723e */ /* 0x000fe400000000ff */
[----:B------:R-:W-:Y:S01]  /*6eb0*/  F2FP.F16.F32.PACK_AB R85, R15, R10 ;  /* 0x0000000a0f55723e */ /* 0x000fe200000000ff */
[----:B------:R1:W-:Y:S01]  /*6ec0*/  STS.128 [R77+UR48+0x200], R44 ;  /* 0x0002002c4d007988 */ /* 0x0003e20008000c30 */
[----:B------:R-:W-:Y:S02]  /*6ed0*/  F2FP.F16.F32.PACK_AB R86, R13, R12 ;  /* 0x0000000c0d56723e */ /* 0x000fe400000000ff */
[----:B------:R-:W-:Y:S05]  /*6ee0*/  F2FP.F16.F32.PACK_AB R87, R19, R14 ;  /* 0x0000000e1357723e */ /* 0x000fea00000000ff */
[----:B------:R1:W-:Y:S01]  /*6ef0*/  STS.128 [R79+0x200], R84 ;  /* 0x000200544f007388 */ /* 0x0003e20000000c00 */
[----:B------:R-:W-:Y:S01]  /*6f00*/  @!PT LDS RZ, [RZ] ;  /* 0x00000000fffff984 */ /* 0x000fe20000000800 */
[----:B------:R-:W-:Y:S01]  /*6f10*/  @!PT LDS RZ, [RZ] ;  /* 0x00000000fffff984 */ /* 0x000fe20000000800 */
[----:B------:R-:W-:Y:S01]  /*6f20*/  @!PT LDS RZ, [RZ] ;  /* 0x00000000fffff984 */ /* 0x000fe20000000800 */
[----:B------:R-:W-:Y:S01]  /*6f30*/  @!PT LDS RZ, [RZ] ;  /* 0x00000000fffff984 */ /* 0x000fe20000000800 */
[----:B------:R2:W-:Y:S07]  /*6f40*/  MEMBAR.ALL.CTA ;  /* 0x0000000000007992 */ /* 0x0005ee0000008000 */
[----:B--2---:R-:W2:Y:S02]  /*6f50*/  FENCE.VIEW.ASYNC.S ;  /* 0x00000000000073c6 */ /* 0x004ea40000000000 */
[----:B--2---:R-:W-:Y:S06]  /*6f60*/  BAR.SYNC.DEFER_BLOCKING 0x1, 0x80 ;  /* 0x0042000000007b1d */ /* 0x004fec0000010000 */
[----:B------:R-:W-:Y:S05]  /*6f70*/  @P0 BRA `(.L_x_127) ;  /* 0x0000000000380947 */ /* 0x000fea0003800000 */
[----:B------:R-:W-:Y:S02]  /*6f80*/  UIADD3 UR4, UPT, UPT, UR48, 0x200, URZ ;  /* 0x0000020030047890 */ /* 0x000fe4000fffe0ff */
[----:B------:R-:W-:Y:S01]  /*6f90*/  UIADD3 UR8, UP0, UPT, UR52, 0x680, URZ ;  /* 0x0000068034087890 */ /* 0x000fe2000ff1e0ff */
[----:B------:R-:W-:Y:S01]  /*6fa0*/  UMOV UR43, UR36 ;  /* 0x00000024002b7c82 */ /* 0x000fe20008000000 */
[----:B------:R-:W-:Y:S02]  /*6fb0*/  UIADD3 UR5, UPT, UPT, UR41, 0x40, URZ ;  /* 0x0000004029057890 */ /* 0x000fe4000fffe0ff */
[----:B------:R-:W-:Y:S01]  /*6fc0*/  MOV R67, UR4 ;  /* 0x0000000400437c02 */ /* 0x000fe20008000f00 */
[----:B------:R-:W-:Y:S02]  /*6fd0*/  UIADD3.X UR9, UPT, UPT, URZ, UR53, URZ, UP0, !UPT ;  /* 0x00000035ff097290 */ /* 0x000fe400087fe4ff */
[----:B------:R-:W-:Y:S01]  /*6fe0*/  UIADD3 UR4, UPT, UPT, UR48, 0xa00, URZ ;  /* 0x00000a0030047890 */ /* 0x000fe2000fffe0ff */
[----:B------:R-:W-:Y:S01]  /*6ff0*/  R2UR UR40, R67 ;  /* 0x00000000432872ca */ /* 0x000fe200000e0000 */
[----:B------:R-:W-:Y:S01]  /*7000*/  UMOV UR6, UR42 ;  /* 0x0000002a00067c82 */ /* 0x000fe20008000000 */
[----:B------:R-:W-:Y:S11]  /*7010*/  UMOV UR7, UR36 ;  /* 0x0000002400077c82 */ /* 0x000ff60008000000 */
[----:B------:R2:W-:Y:S01]  /*7020*/  UTMASTG.3D [UR40], [UR8] ;  /* 0x00000028080073b5 */ /* 0x0005e20008010000 */
[----:B------:R2:W-:Y:S01]  /*7030*/  UTMASTG.3D [UR4], [UR8] ;  /* 0x00000004080073b5 */ /* 0x0005e20008010000 */
[----:B------:R0:W-:Y:S01]  /*7040*/  UTMACMDFLUSH ;  /* 0x00000000000079b7 */ /* 0x0001e20000000000 */
[----:B--2---:R-:W-:Y:S04]  /*7050*/  DEPBAR.LE SB0, 0x1 ;  /* 0x000080400000791a */ /* 0x004fe80000000000 */
.L_x_127:
[----:B------:R-:W-:Y:S05]  /*7060*/  BSYNC.RECONVERGENT B0 ;  /* 0x0000000000007941 */ /* 0x000fea0003800200 */
.L_x_126:
[----:B------:R-:W-:Y:S01]  /*7070*/  BAR.SYNC.DEFER_BLOCKING 0x1, 0x80 ;  /* 0x0042000000007b1d */ /* 0x000fe20000010000 */
[----:B------:R-:W-:Y:S01]  /*7080*/  ISETP.NE.AND P1, PT, R78, RZ, PT ;  /* 0x000000ff4e00720c */ /* 0x000fe20003f25270 */
[----:B------:R-:W-:Y:S01]  /*7090*/  UISETP.NE.AND UP0, UPT, UR49, URZ, UPT ;  /* 0x000000ff3100728c */ /* 0x000fe2000bf05270 */
[----:B------:R-:W-:Y:S11]  /*70a0*/  LEA R3, R38, UR48, 0x3 ;  /* 0x0000003026037c11 */ /* 0x000ff6000f8e18ff */
[----:B------:R-:W-:Y:S01]  /*70b0*/  @P1 SHF.L.U32 R2, R71, 0x1f, RZ ;  /* 0x0000001f47021819 */ /* 0x000fe200000006ff */
[----:B------:R-:W-:Y:S06]  /*70c0*/  BRA.U !UP0, `(.L_x_128) ;  /* 0x0000000108247547 */ /* 0x000fec000b800000 */
[----:B------:R-:W-:Y:S01]  /*70d0*/  IMAD.U32 R5, RZ, RZ, UR51 ;  /* 0x00000033ff057e24 */ /* 0x000fe2000f8e00ff */
[----:B------:R-:W-:Y:S01]  /*70e0*/  MOV R0, UR37 ;  /* 0x0000002500007c02 */ /* 0x000fe20008000f00 */
[----:B------:R-:W-:Y:S03]  /*70f0*/  UIADD3 UR51, UPT, UPT, UR51, 0x1, URZ ;  /* 0x0000000133337890 */ /* 0x000fe6000fffe0ff */
[----:B------:R-:W-:Y:S01]  /*7100*/  @P1 LEA R5, R5, UR48, 0x3 ;  /* 0x0000003005051c11 */ /* 0x000fe2000f8e18ff */
[----:B------:R-:W-:Y:S04]  /*7110*/  UISETP.NE.AND UP0, UPT, UR51, 0x4, UPT ;  /* 0x000000043300788c */ /* 0x000fe8000bf05270 */
[----:B------:R-:W-:Y:S01]  /*7120*/  @P1 VIADD R5, R5, 0xf0 ;  /* 0x000000f005051836 */ /* 0x000fe20000000000 */
[----:B------:R-:W-:Y:S04]  /*7130*/  USEL UR51, UR51, URZ, UP0 ;  /* 0x000000ff33337287 */ /* 0x000fe80008000000 */
[----:B------:R-:W-:Y:S04]  /*7140*/  @P1 PRMT R0, R0, 0x654, R5 ;  /* 0x0000065400001816 */ /* 0x000fe80000000005 */
[----:B------:R2:W-:Y:S04]  /*7150*/  @P1 SYNCS.ARRIVE.TRANS64.RED.A1T0 RZ, [R0+URZ], RZ ;  /* 0x000000ff00ff19a7 */ /* 0x0005e800081004ff */
.L_x_128:
[----:B------:R-:W3:Y:S01]  /*7160*/  @P1 SYNCS.PHASECHK.TRANS64.TRYWAIT P0, [R3+URZ+0xd0], R2 ;  /* 0x0000d002030015a7 */ /* 0x000ee200080011ff */
[----:B------:R-:W-:Y:S01]  /*7170*/  BSSY B1, `(.L_x_129) ;  /* 0x0000012000017945 */ /* 0x000fe20003800000 */
[----:B---3--:R-:W-:Y:S03]  /*7180*/  @P1 SEL R39, RZ, 0x1, !P0 ;  /* 0x00000001ff271807 */ /* 0x008fe60004000000 */
[----:B------:R-:W-:Y:S05]  /*7190*/  @!P1 BRA `(.L_x_130) ;  /* 0x00000000003c9947 */ /* 0x000fea0003800000 */
[----:B------:R-:W-:Y:S01]  /*71a0*/  ISETP.NE.AND P1, PT, R80, RZ, PT ;  /* 0x000000ff5000720c */ /* 0x000fe20003f25270 */
[----:B------:R-:W-:Y:S01]  /*71b0*/  BSSY B0, `(.L_x_131) ;  /* 0x0000009000007945 */ /* 0x000fe20003800000 */
[----:B------:R-:W-:Y:S11]  /*71c0*/  ISETP.NE.AND P0, PT, R39, RZ, PT ;  /* 0x000000ff2700720c */ /* 0x000ff60003f05270 */
[----:B------:R-:W-:Y:S05]  /*71d0*/  @P1 IMAD R4, R38, 0x1000, R77 ;  /* 0x0000100026041824 */ /* 0x000fea00078e024d */
[----:B------:R-:W-:Y:S05]  /*71e0*/  @P1 IADD3 R2, PT, PT, R4, UR48, RZ ;  /* 0x0000003004021c10 */ /* 0x000fea000fffe0ff */
[----:B------:R-:W-:Y:S01]  /*71f0*/  @P1 IMAD.IADD R2, R81, 0x1, R2 ;  /* 0x0000000151021824 */ /* 0x000fe200078e0202 */
[----:B------:R-:W-:Y:S06]  /*7200*/  @P0 BRA `(.L_x_132) ;  /* 0x00000000000c0947 */ /* 0x000fec0003800000 */
[----:B--2---:R-:W-:Y:S04]  /*7210*/  SHF.L.U32 R0, R71, 0x1f, RZ ;  /* 0x0000001f47007819 */ /* 0x004fe800000006ff */
[----:B------:R-:W2:Y:S02]  /*7220*/  SYNCS.PHASECHK.TRANS64.TRYWAIT P0, [R3+URZ+0xd0], R0 ;  /* 0x0000d000030075a7 */ /* 0x000ea400080011ff */
[----:B--2---:R-:W-:Y:S05]  /*7230*/  @!P0 BRA `(.L_x_133) ;  /* 0x0000002800e48947 */ /* 0x004fea0003800000 */
.L_x_132:
[----:B------:R-:W-:Y:S05]  /*7240*/  BSYNC B0 ;  /* 0x0000000000007941 */ /* 0x000fea0003800000 */
.L_x_131:
[----:B------:R-:W-:Y:S02]  /*7250*/  ISETP.NE.AND P0, PT, R80, RZ, PT ;  /* 0x000000ff5000720c */ /* 0x000fe40003f05270 */
[----:B------:R-:W-:Y:S11]  /*7260*/  IADD3 R38, PT, PT, R38, 0x1, RZ ;  /* 0x0000000126267810 */ /* 0x000ff60007ffe0ff */
[----:B------:R3:W4:Y:S04]  /*7270*/  @P0 LDS.128 R40, [R4+UR48+0x200] ;  /* 0x0002003004280984 */ /* 0x0007280008000c00 */
[----:B------:R3:W1:Y:S02]  /*7280*/  @P0 LDS.128 R48, [R2+0x200] ;  /* 0x0002000002300984 */ /* 0x0006640000000c00 */
.L_x_130:
[----:B------:R-:W-:Y:S05]  /*7290*/  BSYNC B1 ;  /* 0x0000000000017941 */ /* 0x000fea0003800000 */
.L_x_129:
[----:B--2---:R-:W-:Y:S05]  /*72a0*/  VIADD R3, R34, 0x10 ;  /* 0x0000001022037836 */ /* 0x004fea0000000000 */
[----:B------:R-:W-:Y:S04]  /*72b0*/  SHF.R.U32.HI R3, RZ, 0x15, R3 ;  /* 0x00000015ff037819 */ /* 0x000fe80000011603 */
[----:B------:R-:W-:Y:S11]  /*72c0*/  LOP3.LUT P0, RZ, R3, 0x3, R66, 0x48, !PT ;  /* 0x0000000303ff7812 */ /* 0x000ff60007804842 */
[----:B------:R-:W-:Y:S02]  /*72d0*/  @!UPT UIADD3 URZ, UPT, UPT, URZ, URZ, URZ ;  /* 0x000000fffffff290 */ /* 0x000fe4000fffe0ff */
[----:B------:R-:W-:Y:S05]  /*72e0*/  @!P0 BRA `(.L_x_134) ;  /* 0x0000000000408947 */ /* 0x000fea0003800000 */
[----:B------:R-:W2:Y:S01]  /*72f0*/  LDCU.64 UR8, c[0x4][0x70] ;  /* 0x01000e00ff0877ac */ /* 0x000ea20008000a00 */
[----:B------:R-:W-:Y:S01]  /*7300*/  MOV R3, 0x0 ;  /* 0x0000000000037802 */ /* 0x000fe20000000f00 */
[----:B------:R-:W-:Y:S02]  /*7310*/  HFMA2 R12, -RZ, RZ, 0, 5.9604644775390625e-08 ;  /* 0x00000001ff0c7431 */ /* 0x000fe400000001ff */
[----:B------:R-:W-:Y:S02]  /*7320*/  IMAD.MOV.U32 R8, RZ, RZ, 0x192 ;  /* 0x00000192ff087424 */ /* 0x000fe400078e00ff */
[----:B------:R-:W-:Y:S01]  /*7330*/  IMAD.MOV.U32 R13, RZ, RZ, RZ ;  /* 0x000000ffff0d7224 */ /* 0x000fe200078e00ff */
[----:B------:R-:W5:Y:S01]  /*7340*/  LDCU.64 UR6, c[0x4][0x78] ;  /* 0x01000f00ff0677ac */ /* 0x000f620008000a00 */
[----:B---3--:R-:W3:Y:S01]  /*7350*/  LDC.64 R2, c[0x4][R3] ;  /* 0x0100000003027b82 */ /* 0x008ee20000000a00 */
[----:B------:R-:W4:Y:S01]  /*7360*/  LDCU.64 UR4, c[0x4][0x10] ;  /* 0x01000200ff0477ac */ /* 0x000f220008000a00 */
[----:B--2---:R-:W-:Y:S01]  /*7370*/  MOV R5, UR9 ;  /* 0x0000000900057c02 */ /* 0x004fe20008000f00 */
[----:B------:R-:W-:Y:S01]  /*7380*/  IMAD.U32 R4, RZ, RZ, UR8 ;  /* 0x00000008ff047e24 */ /* 0x000fe2000f8e00ff */
[----:B-----5:R-:W-:Y:S01]  /*7390*/  MOV R7, UR7 ;  /* 0x0000000700077c02 */ /* 0x020fe20008000f00 */
[----:B------:R-:W-:Y:S01]  /*73a0*/  IMAD.U32 R6, RZ, RZ, UR6 ;  /* 0x00000006ff067e24 */ /* 0x000fe2000f8e00ff */
[----:B----4-:R-:W-:Y:S01]  /*73b0*/  MOV R11, UR5 ;  /* 0x00000005000b7c02 */ /* 0x010fe20008000f00 */
[----:B------:R-:W-:Y:S02]  /*73c0*/  IMAD.U32 R10, RZ, RZ, UR4 ;  /* 0x00000004ff0a7e24 */ /* 0x000fe4000f8e00ff */
[----:B------:R-:W-:Y:S07]  /*73d0*/  LEPC R20, `(.L_x_134) ;  /* 0x000000001014794e */ /* 0x000fee0000000000 */
[----:B-1-3--:R-:W-:Y:S05]  /*73e0*/  CALL.ABS.NOINC R2 ;  /* 0x0000000002007343 */ /* 0x00afea0003c00000 */
.L_x_134:
[----:B------:R-:W-:Y:S01]  /*73f0*/  ISETP.NE.AND P6, PT, R78, RZ, PT ;  /* 0x000000ff4e00720c */ /* 0x000fe20003fc5270 */
[----:B------:R-:W-:Y:S05]  /*7400*/  WARPSYNC.ALL ;  /* 0x0000000000007948 */ /* 0x000fea0003800000 */
[----:B------:R-:W-:Y:S01]  /*7410*/  R2UR UR4, R34 ;  /* 0x00000000220472ca */ /* 0x000fe200000e0000 */
[--C-:B----4-:R-:W-:Y:S01]  /*7420*/  HADD2.F32 R20, -RZ, R40.reuse.H0_H0 ;  /* 0x20000028ff147230 */ /* 0x110fe20000004100 */
[----:B------:R-:W-:Y:S01]  /*7430*/  ISETP.NE.AND P0, PT, R72, RZ, PT ;  /* 0x000000ff4800720c */ /* 0x000fe20003f05270 */
[----:B------:R-:W-:Y:S01]  /*7440*/  HADD2.F32 R21, -RZ, R40.H1_H1 ;  /* 0x30000028ff157230 */ /* 0x000fe20000004100 */
[----:B------:R-:W-:Y:S01]  /*7450*/  MOV R82, UR51 ;  /* 0x0000003300527c02 */ /* 0x000fe20008000f00 */
[--C-:B------:R-:W-:Y:S01]  /*7460*/  HADD2.F32 R36, -RZ, R41.reuse.H1_H1 ;  /* 0x30000029ff247230 */ /* 0x100fe20000004100 */
[----:B------:R-:W-:Y:S01]  /*7470*/  MOV R83, UR37 ;  /* 0x0000002500537c02 */ /* 0x000fe20008000f00 */
[----:B-1----:R-:W-:Y:S01]  /*7480*/  HADD2.F32 R37, -RZ, R48.H0_H0 ;  /* 0x20000030ff257230 */ /* 0x002fe20000004100 */
[----:B------:R-:W-:Y:S01]  /*7490*/  @P6 LEA R82, R82, UR48, 0x3 ;  /* 0x0000003052526c11 */ /* 0x000fe2000f8e18ff */
[----:B------:R-:W-:Y:S01]  /*74a0*/  BSSY.RECONVERGENT B0, `(.L_x_135) ;  /* 0x0000052000007945 */ /* 0x000fe20003800200 */
[----:B------:R-:W-:Y:S02]  /*74b0*/  @P6 SHF.L.U32 R88, R71, 0x1f, RZ ;  /* 0x0000001f47586819 */ /* 0x000fe400000006ff */
[----:B------:R-:W-:Y:S01]  /*74c0*/  @P6 IADD3 R82, PT, PT, R82, 0xf0, RZ ;  /* 0x000000f052526810 */ /* 0x000fe20007ffe0ff */
[----:B---3--:R-:W1:Y:S03]  /*74d0*/  LDTM.x16 R4, tmem[UR4+0x10] ;  /* 0x00001004000479ee */ /* 0x008e660008240000 */
[----:B------:R-:W-:Y:S02]  /*74e0*/  @P6 PRMT R82, R83, 0x654, R82 ;  /* 0x0000065453526816 */ /* 0x000fe40000000052 */
[----:B------:R-:W-:Y:S01]  /*74f0*/  LEA R83, R38, UR48, 0x3 ;  /* 0x0000003026537c11 */ /* 0x000fe2000f8e18ff */
[C---:B-1----:R-:W-:Y:S01]  /*7500*/  FMUL R0, R32.reuse, R4 ;  /* 0x0000000420007220 */ /* 0x042fe20000400000 */
[C---:B------:R-:W-:Y:S01]  /*7510*/  FMUL R2, R32.reuse, R5 ;  /* 0x0000000520027220 */ /* 0x040fe20000400000 */
[C---:B------:R-:W-:Y:S01]  /*7520*/  FMUL R3, R32.reuse, R6 ;  /* 0x0000000620037220 */ /* 0x040fe20000400000 */
[C---:B------:R-:W-:Y:S01]  /*7530*/  FMUL R7, R32.reuse, R7 ;  /* 0x0000000720077220 */ /* 0x040fe20000400000 */
[C---:B------:R-:W-:Y:S01]  /*7540*/  FFMA R0, R35.reuse, R20, R0 ;  /* 0x0000001423007223 */ /* 0x040fe20000000000 */
[----:B------:R-:W-:Y:S02]  /*7550*/  HADD2.F32 R20, -RZ, R41.H0_H0 ;  /* 0x20000029ff147230 */ /* 0x000fe40000004100 */
[C---:B------:R-:W-:Y:S01]  /*7560*/  FFMA R2, R35.reuse, R21, R2 ;  /* 0x0000001523027223 */ /* 0x040fe20000000002 */
[C---:B------:R-:W-:Y:S01]  /*7570*/  FMUL R4, R32.reuse, R8 ;  /* 0x0000000820047220 */ /* 0x040fe20000400000 */
[C---:B------:R-:W-:Y:S01]  /*7580*/  FMUL R5, R32.reuse, R9 ;  /* 0x0000000920057220 */ /* 0x040fe20000400000 */
[--C-:B------:R-:W-:Y:S02]  /*7590*/  HADD2.F32 R21, -RZ, R43.reuse.H0_H0 ;  /* 0x2000002bff157230 */ /* 0x100fe40000004100 */
[C---:B------:R-:W-:Y:S01]  /*75a0*/  FFMA R3, R35.reuse, R20, R3 ;  /* 0x0000001423037223 */ /* 0x040fe20000000003 */
[--C-:B------:R-:W-:Y:S02]  /*75b0*/  HADD2.F32 R20, -RZ, R42.reuse.H0_H0 ;  /* 0x2000002aff147230 */ /* 0x100fe40000004100 */
[C---:B------:R-:W-:Y:S01]  /*75c0*/  FFMA R7, R35.reuse, R36, R7 ;  /* 0x0000002423077223 */ /* 0x040fe20000000007 */
[C---:B------:R-:W-:Y:S01]  /*75d0*/  FMUL R6, R32.reuse, R10 ;  /* 0x0000000a20067220 */ /* 0x040fe20000400000 */
[----:B------:R-:W-:Y:S02]  /*75e0*/  HADD2.F32 R36, -RZ, R43.H1_H1 ;  /* 0x3000002bff247230 */ /* 0x000fe40000004100 */
[C---:B------:R-:W-:Y:S01]  /*75f0*/  FMUL R11, R32.reuse, R11 ;  /* 0x0000000b200b7220 */ /* 0x040fe20000400000 */
[C---:B------:R-:W-:Y:S01]  /*7600*/  FFMA R4, R35.reuse, R20, R4 ;  /* 0x0000001423047223 */ /* 0x040fe20000000004 */
[----:B------:R-:W-:Y:S02]  /*7610*/  HADD2.F32 R20, -RZ, R42.H1_H1 ;  /* 0x3000002aff147230 */ /* 0x000fe40000004100 */
[C---:B------:R-:W-:Y:S01]  /*7620*/  FMUL R8, R32.reuse, R12 ;  /* 0x0000000c20087220 */ /* 0x040fe20000400000 */
[C---:B------:R-:W-:Y:S01]  /*7630*/  FMUL R9, R32.reuse, R13 ;  /* 0x0000000d20097220 */ /* 0x040fe20000400000 */
[C---:B------:R-:W-:Y:S01]  /*7640*/  FMUL R10, R32.reuse, R14 ;  /* 0x0000000e200a7220 */ /* 0x040fe20000400000 */
[C---:B------:R-:W-:Y:S01]  /*7650*/  FMUL R15, R32.reuse, R15 ;  /* 0x0000000f200f7220 */ /* 0x040fe20000400000 */
[C---:B------:R-:W-:Y:S01]  /*7660*/  FFMA R5, R35.reuse, R20, R5 ;  /* 0x0000001423057223 */ /* 0x040fe20000000005 */
[----:B------:R-:W-:Y:S02]  /*7670*/  HADD2.F32 R20, -RZ, R48.H1_H1 ;  /* 0x30000030ff147230 */ /* 0x000fe40000004100 */
[C---:B------:R-:W-:Y:S01]  /*7680*/  FFMA R6, R35.reuse, R21, R6 ;  /* 0x0000001523067223 */ /* 0x040fe20000000006 */
[C---:B------:R-:W-:Y:S01]  /*7690*/  FFMA R11, R35.reuse, R36, R11 ;  /* 0x00000024230b7223 */ /* 0x040fe2000000000b */
[C---:B------:R-:W-:Y:S01]  /*76a0*/  FFMA R8, R35.reuse, R37, R8 ;  /* 0x0000002523087223 */ /* 0x040fe20000000008 */
[--C-:B------:R-:W-:Y:S02]  /*76b0*/  HADD2.F32 R21, -RZ, R49.reuse.H0_H0 ;  /* 0x20000031ff157230 */ /* 0x100fe40000004100 */
[C---:B------:R-:W-:Y:S01]  /*76c0*/  FFMA R9, R35.reuse, R20, R9 ;  /* 0x0000001423097223 */ /* 0x040fe20000000009 */
[----:B------:R-:W-:Y:S02]  /*76d0*/  HADD2.F32 R20, -RZ, R49.H1_H1 ;  /* 0x30000031ff147230 */ /* 0x000fe40000004100 */
[C---:B------:R-:W-:Y:S01]  /*76e0*/  FMUL R12, R32.reuse, R16 ;  /* 0x00000010200c7220 */ /* 0x040fe20000400000 */
[C---:B------:R-:W-:Y:S01]  /*76f0*/  FMUL R13, R32.reuse, R17 ;  /* 0x00000011200d7220 */ /* 0x040fe20000400000 */
[C---:B------:R-:W-:Y:S01]  /*7700*/  FFMA R10, R35.reuse, R21, R10 ;  /* 0x00000015230a7223 */ /* 0x040fe2000000000a */
[--C-:B------:R-:W-:Y:S02]  /*7710*/  HADD2.F32 R21, -RZ, R50.reuse.H0_H0 ;  /* 0x20000032ff157230 */ /* 0x100fe40000004100 */
[C---:B------:R-:W-:Y:S01]  /*7720*/  FFMA R15, R35.reuse, R20, R15 ;  /* 0x00000014230f7223 */ /* 0x040fe2000000000f */
[----:B------:R-:W-:Y:S02]  /*7730*/  HADD2.F32 R20, -RZ, R50.H1_H1 ;  /* 0x30000032ff147230 */ /* 0x000fe40000004100 */
[C---:B------:R-:W-:Y:S01]  /*7740*/  FMUL R14, R32.reuse, R18 ;  /* 0x00000012200e7220 */ /* 0x040fe20000400000 */
[--C-:B------:R-:W-:Y:S02]  /*7750*/  HADD2.F32 R37, -RZ, R51.reuse.H0_H0 ;  /* 0x20000033ff257230 */ /* 0x100fe40000004100 */
[----:B------:R-:W-:Y:S01]  /*7760*/  FMUL R19, R32, R19 ;  /* 0x0000001320137220 */ /* 0x000fe20000400000 */
[----:B------:R-:W-:Y:S01]  /*7770*/  HADD2.F32 R36, -RZ, R51.H1_H1 ;  /* 0x30000033ff247230 */ /* 0x000fe20000004100 */
        /* <DEDUP_REMOVED lines=22> */
[----:B------:R-:W-:Y:S02]  /*78e0*/  UIADD3 UR12, UP0, UPT, UR52, 0x680, URZ ;  /* 0x00000680340c7890 */ /* 0x000fe4000ff1e0ff */
[----:B------:R-:W-:Y:S02]  /*78f0*/  UIADD3 UR9, UPT, UPT, UR41, 0x10, URZ ;  /* 0x0000001029097890 */ /* 0x000fe4000fffe0ff */
[----:B------:R-:W-:Y:S02]  /*7900*/  UIADD3 UR8, UPT, UPT, UR48, 0x1200, URZ ;  /* 0x0000120030087890 */ /* 0x000fe4000fffe0ff */
[----:B------:R-:W-:Y:S01]  /*7910*/  UIADD3.X UR13, UPT, UPT, URZ, UR53, URZ, UP0, !UPT ;  /* 0x00000035ff0d7290 */ /* 0x000fe200087fe4ff */
[----:B------:R-:W-:Y:S01]  /*7920*/  UMOV UR10, UR42 ;  /* 0x0000002a000a7c82 */ /* 0x000fe20008000000 */
[----:B------:R-:W-:Y:S01]  /*7930*/  UMOV UR11, UR36 ;  /* 0x00000024000b7c82 */ /* 0x000fe20008000000 */
[----:B------:R-:W-:Y:S02]  /*7940*/  UIADD3 UR5, UPT, UPT, UR41, 0x50, URZ ;  /* 0x0000005029057890 */ /* 0x000fe4000fffe0ff */
[----:B------:R-:W-:Y:S01]  /*7950*/  UIADD3 UR4, UPT, UPT, UR48, 0x1a00, URZ ;  /* 0x00001a0030047890 */ /* 0x000fe2000fffe0ff */
[----:B------:R-:W-:Y:S03]  /*7960*/  UMOV UR6, UR42 ;  /* 0x0000002a00067c82 */ /* 0x000fe60008000000 */
[----:B------:R2:W-:Y:S01]  /*7970*/  UTMASTG.3D [UR8], [UR12] ;  /* 0x000000080c0073b5 */ /* 0x0005e20008010000 */
[----:B------:R-:W-:Y:S04]  /*7980*/  UMOV UR7, UR36 ;  /* 0x0000002400077c82 */ /* 0x000fe80008000000 */
[----:B------:R2:W-:Y:S01]  /*7990*/  UTMASTG.3D [UR4], [UR12] ;  /* 0x000000040c0073b5 */ /* 0x0005e20008010000 */
[----:B------:R0:W-:Y:S01]  /*79a0*/  UTMACMDFLUSH ;  /* 0x00000000000079b7 */ /* 0x0001e20000000000 */
[----:B--2---:R-:W-:Y:S04]  /*79b0*/  DEPBAR.LE SB0, 0x1 ;  /* 0x000080400000791a */ /* 0x004fe80000000000 */
.L_x_136:
[----:B------:R-:W-:Y:S05]  /*79c0*/  BSYNC.RECONVERGENT B0 ;  /* 0x0000000000007941 */ /* 0x000fea0003800200 */
.L_x_135:
[----:B------:R-:W-:Y:S01]  /*79d0*/  BAR.SYNC.DEFER_BLOCKING 0x1, 0x80 ;  /* 0x0042000000007b1d */ /* 0x000fe20000010000 */
[----:B------:R-:W-:Y:S04]  /*79e0*/  UIADD3 UR40, UPT, UPT, UR51, 0x1, URZ ;  /* 0x0000000133287890 */ /* 0x000fe8000fffe0ff */
[----:B------:R-:W-:Y:S04]  /*79f0*/  UISETP.NE.AND UP0, UPT, UR40, 0x4, UPT ;  /* 0x000000042800788c */ /* 0x000fe8000bf05270 */
[----:B------:R-:W-:Y:S01]  /*7a00*/  USEL UR40, UR40, URZ, UP0 ;  /* 0x000000ff28287287 */ /* 0x000fe20008000000 */
[----:B------:R2:W-:Y:S01]  /*7a10*/  @P6 SYNCS.ARRIVE.TRANS64.RED.A1T0 RZ, [R82+URZ], RZ ;  /* 0x000000ff52ff69a7 */ /* 0x0005e200081004ff */
[----:B------:R-:W-:Y:S01]  /*7a20*/  BSSY B1, `(.L_x_137) ;  /* 0x0000013000017945 */ /* 0x000fe20003800000 */
[----:B------:R-:W3:Y:S02]  /*7a30*/  @P6 SYNCS.PHASECHK.TRANS64.TRYWAIT P0, [R83+URZ+0xd0], R88 ;  /* 0x0000d058530065a7 */ /* 0x000ee400080011ff */
[----:B---3--:R-:W-:Y:S01]  /*7a40*/  @P6 SEL R39, RZ, 0x1, !P0 ;  /* 0x00000001ff276807 */ /* 0x008fe20004000000 */
[----:B--2---:R-:W-:Y:S06]  /*7a50*/  @!P6 BRA `(.L_x_138) ;  /* 0x00000000003ce947 */ /* 0x004fec0003800000 */
[----:B------:R-:W-:Y:S01]  /*7a60*/  ISETP.NE.AND P1, PT, R80, RZ, PT ;  /* 0x000000ff5000720c */ /* 0x000fe20003f25270 */
[----:B------:R-:W-:Y:S01]  /*7a70*/  BSSY B0, `(.L_x_139) ;  /* 0x0000009000007945 */ /* 0x000fe20003800000 */
[----:B------:R-:W-:Y:S11]  /*7a80*/  ISETP.NE.AND P0, PT, R39, RZ, PT ;  /* 0x000000ff2700720c */ /* 0x000ff60003f05270 */
[----:B------:R-:W-:Y:S05]  /*7a90*/  @P1 IMAD R2, R38, 0x1000, R77 ;  /* 0x0000100026021824 */ /* 0x000fea00078e024d */
[----:B------:R-:W-:Y:S05]  /*7aa0*/  @P1 IADD3 R0, PT, PT, R2, UR48, RZ ;  /* 0x0000003002001c10 */ /* 0x000fea000fffe0ff */
[----:B------:R-:W-:Y:S01]  /*7ab0*/  @P1 IMAD.IADD R0, R81, 0x1, R0 ;  /* 0x0000000151001824 */ /* 0x000fe200078e0200 */
[----:B------:R-:W-:Y:S06]  /*7ac0*/  @P0 BRA `(.L_x_140) ;  /* 0x00000000000c0947 */ /* 0x000fec0003800000 */
[----:B------:R-:W-:Y:S04]  /*7ad0*/  SHF.L.U32 R4, R71, 0x1f, RZ ;  /* 0x0000001f47047819 */ /* 0x000fe800000006ff */
[----:B------:R-:W2:Y:S02]  /*7ae0*/  SYNCS.PHASECHK.TRANS64.TRYWAIT P0, [R83+URZ+0xd0], R4 ;  /* 0x0000d004530075a7 */ /* 0x000ea400080011ff */
[----:B--2---:R-:W-:Y:S05]  /*7af0*/  @!P0 BRA `(.L_x_141) ;  /* 0x0000002000c88947 */ /* 0x004fea0003800000 */
.L_x_140:
[----:B------:R-:W-:Y:S05]  /*7b00*/  BSYNC B0 ;  /* 0x0000000000007941 */ /* 0x000fea0003800000 */
.L_x_139:
[----:B------:R-:W-:Y:S02]  /*7b10*/  ISETP.NE.AND P0, PT, R80, RZ, PT ;  /* 0x000000ff5000720c */ /* 0x000fe40003f05270 */
[----:B------:R-:W-:Y:S11]  /*7b20*/  IADD3 R38, PT, PT, R38, 0x1, RZ ;  /* 0x0000000126267810 */ /* 0x000ff60007ffe0ff */
[----:B------:R3:W4:Y:S04]  /*7b30*/  @P0 LDS.128 R40, [R2+UR48+0x200] ;  /* 0x0002003002280984 */ /* 0x0007280008000c00 */
[----:B------:R3:W1:Y:S02]  /*7b40*/  @P0 LDS.128 R48, [R0+0x200] ;  /* 0x0002000000300984 */ /* 0x0006640000000c00 */
.L_x_138:
[----:B------:R-:W-:Y:S05]  /*7b50*/  BSYNC B1 ;  /* 0x0000000000017941 */ /* 0x000fea0003800000 */
.L_x_137:
[----:B------:R-:W-:Y:S05]  /*7b60*/  VIADD R3, R34, 0x20 ;  /* 0x0000002022037836 */ /* 0x000fea0000000000 */
[----:B------:R-:W-:Y:S04]  /*7b70*/  SHF.R.U32.HI R3, RZ, 0x15, R3 ;  /* 0x00000015ff037819 */ /* 0x000fe80000011603 */
[----:B------:R-:W-:Y:S11]  /*7b80*/  LOP3.LUT P0, RZ, R3, 0x3, R66, 0x48, !PT ;  /* 0x0000000303ff7812 */ /* 0x000ff60007804842 */
[----:B------:R-:W-:Y:S02]  /*7b90*/  @!UPT UIADD3 URZ, UPT, UPT, URZ, URZ, URZ ;  /* 0x000000fffffff290 */ /* 0x000fe4000fffe0ff */
[----:B------:R-:W-:Y:S05]  /*7ba0*/  @!P0 BRA `(.L_x_142) ;  /* 0x0000000000408947 */ /* 0x000fea0003800000 */
[----:B------:R-:W5:Y:S01]  /*7bb0*/  LDCU.64 UR8, c[0x4][0x70] ;  /* 0x01000e00ff0877ac */ /* 0x000f620008000a00 */
[----:B------:R-:W-:Y:S01]  /*7bc0*/  MOV R3, 0x0 ;  /* 0x0000000000037802 */ /* 0x000fe20000000f00 */
[----:B------:R-:W-:Y:S02]  /*7bd0*/  HFMA2 R12, -RZ, RZ, 0, 5.9604644775390625e-08 ;  /* 0x00000001ff0c7431 */ /* 0x000fe400000001ff */
[----:B------:R-:W-:Y:S02]  /*7be0*/  IMAD.MOV.U32 R8, RZ, RZ, 0x192 ;  /* 0x00000192ff087424 */ /* 0x000fe400078e00ff */
[----:B------:R-:W-:Y:S01]  /*7bf0*/  IMAD.MOV.U32 R13, RZ, RZ, RZ ;  /* 0x000000ffff0d7224 */ /* 0x000fe200078e00ff */
[----:B------:R-:W4:Y:S01]  /*7c00*/  LDCU.64 UR6, c[0x4][0x78] ;  /* 0x01000f00ff0677ac */ /* 0x000f220008000a00 */
[----:B---3--:R-:W3:Y:S01]  /*7c10*/  LDC.64 R2, c[0x4][R3] ;  /* 0x0100000003027b82 */ /* 0x008ee20000000a00 */
[----:B------:R-:W1:Y:S01]  /*7c20*/  LDCU.64 UR4, c[0x4][0x10] ;  /* 0x01000200ff0477ac */ /* 0x000e620008000a00 */
[----:B-----5:R-:W-:Y:S01]  /*7c30*/  MOV R5, UR9 ;  /* 0x0000000900057c02 */ /* 0x020fe20008000f00 */
[----:B--2---:R-:W-:Y:S01]  /*7c40*/  IMAD.U32 R4, RZ, RZ, UR8 ;  /* 0x00000008ff047e24 */ /* 0x004fe2000f8e00ff */
[----:B----4-:R-:W-:Y:S01]  /*7c50*/  MOV R7, UR7 ;  /* 0x0000000700077c02 */ /* 0x010fe20008000f00 */
[----:B------:R-:W-:Y:S01]  /*7c60*/  IMAD.U32 R6, RZ, RZ, UR6 ;  /* 0x00000006ff067e24 */ /* 0x000fe2000f8e00ff */
[----:B-1----:R-:W-:Y:S01]  /*7c70*/  MOV R11, UR5 ;  /* 0x00000005000b7c02 */ /* 0x002fe20008000f00 */
[----:B------:R-:W-:Y:S02]  /*7c80*/  IMAD.U32 R10, RZ, RZ, UR4 ;  /* 0x00000004ff0a7e24 */ /* 0x000fe4000f8e00ff */
[----:B------:R-:W-:Y:S07]  /*7c90*/  LEPC R20, `(.L_x_142) ;  /* 0x000000001014794e */ /* 0x000fee0000000000 */
[----:B---3--:R-:W-:Y:S05]  /*7ca0*/  CALL.ABS.NOINC R2 ;  /* 0x0000000002007343 */ /* 0x008fea0003c00000 */
.L_x_142:
        /* <DEDUP_REMOVED lines=8> */
[----:B--2---:R-:W-:Y:S01]  /*7d30*/  MOV R83, UR37 ;  /* 0x0000002500537c02 */ /* 0x004fe20008000f00 */
[----:B-1----:R-:W-:Y:S01]  /*7d40*/  HADD2.F32 R37, -RZ, R48.H0_H0 ;  /* 0x20000030ff257230 */ /* 0x002fe20000004100 */
[----:B------:R-:W-:Y:S01]  /*7d50*/  @P6 LEA R82, R82, UR48, 0x3 ;  /* 0x0000003052526c11 */ /* 0x000fe2000f8e18ff */
[----:B------:R-:W-:Y:S01]  /*7d60*/  BSSY.RECONVERGENT B0, `(.L_x_143) ;  /* 0x0000052000007945 */ /* 0x000fe20003800200 */
[----:B------:R-:W-:Y:S02]  /*7d70*/  LEA R88, R38, UR48, 0x3 ;  /* 0x0000003026587c11 */ /* 0x000fe4000f8e18ff */
[----:B------:R-:W-:Y:S01]  /*7d80*/  @P6 IADD3 R82, PT, PT, R82, 0xf0, RZ ;  /* 0x000000f052526810 */ /* 0x000fe20007ffe0ff */
[----:B------:R-:W3:Y:S03]  /*7d90*/  LDTM.x16 R4, tmem[UR4+0x20] ;  /* 0x00002004000479ee */ /* 0x000ee60008240000 */
[----:B------:R-:W-:Y:S02]  /*7da0*/  @P6 PRMT R82, R83, 0x654, R82 ;  /* 0x0000065453526816 */ /* 0x000fe40000000052 */
[----:B------:R-:W-:Y:S01]  /*7db0*/  @P6 SHF.L.U32 R83, R71, 0x1f, RZ ;  /* 0x0000001f47536819 */ /* 0x000fe200000006ff */
[C---:B---3--:R-:W-:Y:S01]  /*7dc0*/  FMUL R0, R32.reuse, R4 ;  /* 0x0000000420007220 */ /* 0x048fe20000400000 */
        /* <DEDUP_REMOVED lines=75> */
.L_x_144:
[----:B------:R-:W-:Y:S05]  /*8280*/  BSYNC.RECONVERGENT B0 ;  /* 0x0000000000007941 */ /* 0x000fea0003800200 */
.L_x_143:
        /* <DEDUP_REMOVED lines=19> */
.L_x_148:
[----:B------:R-:W-:Y:S05]  /*83c0*/  BSYNC B0 ;  /* 0x0000000000007941 */ /* 0x000fea0003800000 */
.L_x_147:
[----:B------:R-:W-:Y:S11]  /*83d0*/  ISETP.NE.AND P0, PT, R80, RZ, PT ;  /* 0x000000ff5000720c */ /* 0x000ff60003f05270 */
[----:B------:R-:W-:Y:S02]  /*83e0*/  @!UPT UIADD3 URZ, UPT, UPT, URZ, URZ, URZ ;  /* 0x000000fffffff290 */ /* 0x000fe4000fffe0ff */
[----:B------:R3:W4:Y:S04]  /*83f0*/  @P0 LDS.128 R40, [R38+UR48+0x200] ;  /* 0x0002003026280984 */ /* 0x0007280008000c00 */
[----:B------:R3:W1:Y:S02]  /*8400*/  @P0 LDS.128 R48, [R81+0x200] ;  /* 0x0002000051300984 */ /* 0x0006640000000c00 */
.L_x_146:
[----:B------:R-:W-:Y:S05]  /*8410*/  BSYNC B1 ;  /* 0x0000000000017941 */ /* 0x000fea0003800000 */
.L_x_145:
        /* <DEDUP_REMOVED lines=11> */
[----:B------:R-:W1:Y:S01]  /*84d0*/  LDC.64 R2, c[0x4][R3] ;  /* 0x0100000003027b82 */ /* 0x000e620000000a00 */
[----:B------:R-:W3:Y:S01]  /*84e0*/  LDCU.64 UR4, c[0x4][0x10] ;  /* 0x01000200ff0477ac */ /* 0x000ee20008000a00 */
[----:B--2---:R-:W-:Y:S01]  /*84f0*/  MOV R5, UR9 ;  /* 0x0000000900057c02 */ /* 0x004fe20008000f00 */
[----:B------:R-:W-:Y:S01]  /*8500*/  IMAD.U32 R4, RZ, RZ, UR8 ;  /* 0x00000008ff047e24 */ /* 0x000fe2000f8e00ff */
[----:B-----5:R-:W-:Y:S01]  /*8510*/  MOV R7, UR7 ;  /* 0x0000000700077c02 */ /* 0x020fe20008000f00 */
[----:B------:R-:W-:Y:S01]  /*8520*/  IMAD.U32 R6, RZ, RZ, UR6 ;  /* 0x00000006ff067e24 */ /* 0x000fe2000f8e00ff */
[----:B---3--:R-:W-:Y:S01]  /*8530*/  MOV R11, UR5 ;  /* 0x00000005000b7c02 */ /* 0x008fe20008000f00 */
[----:B------:R-:W-:Y:S02]  /*8540*/  IMAD.U32 R10, RZ, RZ, UR4 ;  /* 0x00000004ff0a7e24 */ /* 0x000fe4000f8e00ff */
[----:B------:R-:W-:Y:S07]  /*8550*/  LEPC R20, `(.L_x_150) ;  /* 0x000000001014794e */ /* 0x000fee0000000000 */
[----:B-1--4-:R-:W-:Y:S05]  /*8560*/  CALL.ABS.NOINC R2 ;  /* 0x0000000002007343 */ /* 0x012fea0003c00000 */
.L_x_150:
[----:B------:R-:W-:Y:S01]  /*8570*/  ISETP.NE.AND P0, PT, R72, RZ, PT ;  /* 0x000000ff4800720c */ /* 0x000fe20003f05270 */
[----:B------:R-:W-:Y:S05]  /*8580*/  WARPSYNC.ALL ;  /* 0x0000000000007948 */ /* 0x000fea0003800000 */
[----:B------:R-:W-:Y:S01]  /*8590*/  R2UR UR4, R34 ;  /* 0x00000000220472ca */ /* 0x000fe200000e0000 */
[--C-:B----4-:R-:W-:Y:S01]  /*85a0*/  HADD2.F32 R20, -RZ, R40.reuse.H0_H0 ;  /* 0x20000028ff147230 */ /* 0x110fe20000004100 */
[----:B------:R-:W-:Y:S01]  /*85b0*/  IADD3 R74, PT, PT, R74, 0x160, RZ ;  /* 0x000001604a4a7810 */ /* 0x000fe20007ffe0ff */
[----:B------:R-:W-:Y:S01]  /*85c0*/  HADD2.F32 R36, -RZ, R40.H1_H1 ;  /* 0x30000028ff247230 */ /* 0x000fe20000004100 */
[----:B------:R-:W-:Y:S01]  /*85d0*/  BSSY.RECONVERGENT B0, `(.L_x_151) ;  /* 0x0000053000007945 */ /* 0x000fe20003800200 */
[--C-:B------:R-:W-:Y:S01]  /*85e0*/  HADD2.F32 R21, -RZ, R41.reuse.H0_H0 ;  /* 0x20000029ff157230 */ /* 0x100fe20000004100 */
[----:B------:R-:W-:Y:S01]  /*85f0*/  LOP3.LUT R74, R74, 0xfefffff8, RZ, 0xc0, !PT ;  /* 0xfefffff84a4a7812 */ /* 0x000fe200078ec0ff */
[----:B---3--:R-:W-:Y:S02]  /*8600*/  HADD2.F32 R38, -RZ, R41.H1_H1 ;  /* 0x30000029ff267230 */ /* 0x008fe40000004100 */
[--C-:B------:R-:W-:Y:S02]  /*8610*/  HADD2.F32 R37, -RZ, R42.reuse.H0_H0 ;  /* 0x2000002aff257230 */ /* 0x100fe40000004100 */
[----:B------:R-:W-:Y:S02]  /*8620*/  HADD2.F32 R40, -RZ, R42.H1_H1 ;  /* 0x3000002aff287230 */ /* 0x000fe40000004100 */
[----:B------:R-:W2:Y:S01]  /*8630*/  LDTM.x16 R4, tmem[UR4+0x30] ;  /* 0x00003004000479ee */ /* 0x000ea20008240000 */
[----:B------:R-:W-:Y:S01]  /*8640*/  NOP ;  /* 0x0000000000007918 */ /* 0x000fe20000000000 */
[----:B--2---:R2:W-:Y:S01]  /*8650*/  SYNCS.ARRIVE.TRANS64.RED.A1T0 RZ, [R74+URZ], RZ ;  /* 0x000000ff4aff79a7 */ /* 0x0045e200081004ff */
[--C-:B------:R-:W-:Y:S02]  /*8660*/  HADD2.F32 R39, -RZ, R43.reuse.H0_H0 ;  /* 0x2000002bff277230 */ /* 0x100fe40000004100 */
[----:B------:R-:W-:Y:S02]  /*8670*/  HADD2.F32 R42, -RZ, R43.H1_H1 ;  /* 0x3000002bff2a7230 */ /* 0x000fe40000004100 */
[--C-:B-1----:R-:W-:Y:S02]  /*8680*/  HADD2.F32 R41, -RZ, R48.reuse.H0_H0 ;  /* 0x20000030ff297230 */ /* 0x102fe40000004100 */
[----:B------:R-:W-:Y:S02]  /*8690*/  HADD2.F32 R43, -RZ, R48.H1_H1 ;  /* 0x30000030ff2b7230 */ /* 0x000fe40000004100 */
[--C-:B------:R-:W-:Y:S02]  /*86a0*/  HADD2.F32 R44, -RZ, R49.reuse.H0_H0 ;  /* 0x20000031ff2c7230 */ /* 0x100fe40000004100 */
[----:B------:R-:W-:Y:S02]  /*86b0*/  HADD2.F32 R46, -RZ, R49.H1_H1 ;  /* 0x30000031ff2e7230 */ /* 0x000fe40000004100 */
[--C-:B------:R-:W-:Y:S02]  /*86c0*/  HADD2.F32 R45, -RZ, R50.reuse.H0_H0 ;  /* 0x20000032ff2d7230 */ /* 0x100fe40000004100 */
[----:B------:R-:W-:Y:S02]  /*86d0*/  HADD2.F32 R48, -RZ, R50.H1_H1 ;  /* 0x30000032ff307230 */ /* 0x000fe40000004100 */
[--C-:B------:R-:W-:Y:S02]  /*86e0*/  HADD2.F32 R47, -RZ, R51.reuse.H0_H0 ;  /* 0x20000033ff2f7230 */ /* 0x100fe40000004100 */
[----:B------:R-:W-:Y:S02]  /*86f0*/  HADD2.F32 R50, -RZ, R51.H1_H1 ;  /* 0x30000033ff327230 */ /* 0x000fe40000004100 */
[C---:B------:R-:W-:Y:S01]  /*8700*/  FMUL R4, R32.reuse, R4 ;  /* 0x0000000420047220 */ /* 0x040fe20000400000 */
[C---:B------:R-:W-:Y:S01]  /*8710*/  FMUL R5, R32.reuse, R5 ;  /* 0x0000000520057220 */ /* 0x040fe20000400000 */
[C---:B------:R-:W-:Y:S01]  /*8720*/  FMUL R6, R32.reuse, R6 ;  /* 0x0000000620067220 */ /* 0x040fe20000400000 */
[C---:B------:R-:W-:Y:S01]  /*8730*/  FMUL R7, R32.reuse, R7 ;  /* 0x0000000720077220 */ /* 0x040fe20000400000 */
[C---:B------:R-:W-:Y:S01]  /*8740*/  FFMA R4, R35.reuse, R20, R4 ;  /* 0x0000001423047223 */ /* 0x040fe20000000004 */
        /* <DEDUP_REMOVED lines=21> */
[----:B------:R-:W-:Y:S01]  /*88a0*/  FFMA R15, R35, R46, R15 ;  /* 0x0000002e230f7223 */ /* 0x000fe2000000000f */
        /* <DEDUP_REMOVED lines=20> */
[----:B-1----:R-:W1:Y:S02]  /*89f0*/  FENCE.VIEW.ASYNC.S ;  /* 0x00000000000073c6 */ /* 0x002e640000000000 */
[----:B-1----:R-:W-:Y:S06]  /*8a00*/  BAR.SYNC.DEFER_BLOCKING 0x1, 0x80 ;  /* 0x0042000000007b1d */ /* 0x002fec0000010000 */
        /* <DEDUP_REMOVED lines=14> */
[----:B-1----:R-:W-:Y:S04]  /*8af0*/  DEPBAR.LE SB0, 0x1 ;  /* 0x000080400000791a */ /* 0x002fe80000000000 */
.L_x_152:
[----:B------:R-:W-:Y:S05]  /*8b00*/  BSYNC.RECONVERGENT B0 ;  /* 0x0000000000007941 */ /* 0x000fea0003800200 */
.L_x_151:
[----:B------:R-:W-:Y:S01]  /*8b10*/  BAR.SYNC.DEFER_BLOCKING 0x1, 0x80 ;  /* 0x0042000000007b1d */ /* 0x000fe20000010000 */
[----:B------:R-:W-:Y:S01]  /*8b20*/  UISETP.NE.AND UP0, UPT, UR49, -0x4, UPT ;  /* 0xfffffffc3100788c */ /* 0x000fe2000bf05270 */
[----:B------:R-:W-:Y:S08]  /*8b30*/  IADD3 R0, PT, PT, R30, 0x1, RZ ;  /* 0x000000011e007810 */ /* 0x000ff00007ffe0ff */
[----:B------:R-:W-:Y:S05]  /*8b40*/  BRA.U !UP0, `(.L_x_153) ;  /* 0x0000000108287547 */ /* 0x000fea000b800000 */
[----:B------:R-:W-:Y:S01]  /*8b50*/  ISETP.NE.AND P0, PT, R78, RZ, PT ;  /* 0x000000ff4e00720c */ /* 0x000fe20003f05270 */
[----:B------:R-:W-:Y:S01]  /*8b60*/  IMAD.U32 R3, RZ, RZ, UR51 ;  /* 0x00000033ff037e24 */ /* 0x000fe2000f8e00ff */
[----:B------:R-:W-:Y:S01]  /*8b70*/  UIADD3 UR51, UPT, UPT, UR51, 0x1, URZ ;  /* 0x0000000133337890 */ /* 0x000fe2000fffe0ff */
[----:B------:R-:W-:Y:S03]  /*8b80*/  IMAD.U32 R2, RZ, RZ, UR37 ;  /* 0x00000025ff027e24 */ /* 0x000fe6000f8e00ff */
[----:B------:R-:W-:Y:S04]  /*8b90*/  UISETP.NE.AND UP0, UPT, UR51, 0x4, UPT ;  /* 0x000000043300788c */ /* 0x000fe8000bf05270 */
[----:B------:R-:W-:Y:S03]  /*8ba0*/  USEL UR51, UR51, URZ, UP0 ;  /* 0x000000ff33337287 */ /* 0x000fe60008000000 */
[----:B------:R-:W-:Y:S05]  /*8bb0*/  @P0 LEA R3, R3, UR48, 0x3 ;  /* 0x0000003003030c11 */ /* 0x000fea000f8e18ff */
[----:B------:R-:W-:Y:S05]  /*8bc0*/  @P0 VIADD R3, R3, 0xf0 ;  /* 0x000000f003030836 */ /* 0x000fea0000000000 */
[----:B------:R-:W-:Y:S04]  /*8bd0*/  @P0 PRMT R2, R2, 0x654, R3 ;  /* 0x0000065402020816 */ /* 0x000fe80000000003 */
[----:B------:R1:W-:Y:S03]  /*8be0*/  @P0 SYNCS.ARRIVE.TRANS64.RED.A1T0 RZ, [R2+URZ], RZ ;  /* 0x000000ff02ff09a7 */ /* 0x0003e600081004ff */
.L_x_153:
[----:B------:R-:W-:Y:S01]  /*8bf0*/  ISETP.NE.AND P2, PT, R73, RZ, PT ;  /* 0x000000ff4900720c */ /* 0x000fe20003f45270 */
[----:B------:R-:W-:Y:S01]  /*8c00*/  UIADD3 UR49, UPT, UPT, UR49, 0x4, URZ ;  /* 0x0000000431317890 */ /* 0x000fe2000fffe0ff */
[----:B------:R-:W-:Y:S01]  /*8c10*/  ISETP.NE.AND P0, PT, R76, 0x2, PT ;  /* 0x000000024c00780c */ /* 0x000fe20003f05270 */
[----:B------:R-:W-:Y:S01]  /*8c20*/  IMAD.IADD R20, R29, 0x1, R58 ;  /* 0x000000011d147824 */ /* 0x000fe200078e023a */
[----:B------:R-:W-:Y:S01]  /*8c30*/  ISETP.NE.AND P1, PT, R0, 0x4, PT ;  /* 0x000000040000780c */ /* 0x000fe20003f25270 */
[----:B------:R-:W-:Y:S01]  /*8c40*/  IMAD.IADD R21, R31, 0x1, R60 ;  /* 0x000000011f157824 */ /* 0x000fe200078e023c */
[----:B-1----:R-:W-:Y:S02]  /*8c50*/  SEL R2, RZ, 0x1, P0 ;  /* 0x00000001ff027807 */ /* 0x002fe40000000000 */
[----:B------:R-:W-:Y:S02]  /*8c60*/  SEL R3, RZ, 0x1, P1 ;  /* 0x00000001ff037807 */ /* 0x000fe40000800000 */
[----:B------:R-:W-:Y:S02]  /*8c70*/  LOP3.LUT R69, R69, R2, RZ, 0x3c, !PT ;  /* 0x0000000245457212 */ /* 0x000fe400078e3cff */
[----:B------:R-:W-:Y:S02]  /*8c80*/  LOP3.LUT R70, R70, R3, RZ, 0x3c, !PT ;  /* 0x0000000346467212 */ /* 0x000fe400078e3cff */
[----:B------:R-:W-:Y:S02]  /*8c90*/  @P2 R2UR UR36, R68 ;  /* 0x00000000442422ca */ /* 0x000fe400000e0000 */
[----:B------:R-:W-:Y:S02]  /*8ca0*/  SEL R76, R76, RZ, P0 ;  /* 0x000000ff4c4c7207 */ /* 0x000fe40000000000 */
[----:B------:R-:W-:Y:S01]  /*8cb0*/  SEL R30, R0, RZ, P1 ;  /* 0x000000ff001e7207 */ /* 0x000fe20000800000 */
[----:B------:R-:W-:Y:S10]  /*8cc0*/  @P2 BRA `(.L_x_154) ;  /* 0xffffffcc00d42947 */ /* 0x000ff4000383ffff */
[----:B------:R-:W-:-:S09]  /*8cd0*/  UISETP.NE.AND UP0, UPT, UR50, URZ, UPT ;  /* 0x000000ff3200728c */ /* 0x000fd2000bf05270 */
[----:B------:R-:W-:Y:S05]  /*8ce0*/  BRA.U !UP0, `(.L_x_155) ;  /* 0x0000000108487547 */ /* 0x000fea000b800000 */
[----:B------:R-:W1:Y:S02]  /*8cf0*/  LDCU.64 UR4, c[0x0][0x890] ;  /* 0x00011200ff0477ac */ /* 0x000e640008000a00 */
[----:B-1----:R-:W-:-:S04]  /*8d00*/  UISETP.NE.U32.AND UP0, UPT, UR4, URZ, UPT ;  /* 0x000000ff0400728c */ /* 0x002fc8000bf05070 */
[----:B------:R-:W-:-:S09]  /*8d10*/  UISETP.NE.AND.EX UP0, UPT, UR5, URZ, UPT, UP0 ;  /* 0x000000ff0500728c */ /* 0x000fd2000bf05300 */
[----:B------:R-:W-:Y:S05]  /*8d20*/  BRA.U UP0, `(.L_x_156) ;  /* 0x00000001000c7547 */ /* 0x000fea000b800000 */
[----:B------:R-:W-:-:S13]  /*8d30*/  FSETP.NEU.AND P0, PT, R35, RZ, PT ;  /* 0x000000ff2300720b */ /* 0x000fda0003f0d000 */
[----:B------:R-:W-:Y:S05]  /*8d40*/  @!P0 EXIT ;  /* 0x000000000000894d */ /* 0x000fea0003800000 */
[----:B------:R-:W-:Y:S05]  /*8d50*/  BRA `(.L_x_155) ;  /* 0x00000000002c7947 */ /* 0x000fea0003800000 */
.L_x_156:
[----:B------:R-:W-:Y:S01]  /*8d60*/  ISETP.NE.AND P0, PT, R75, RZ, PT ;  /* 0x000000ff4b00720c */ /* 0x000fe20003f05270 */
[----:B------:R-:W-:-:S12]  /*8d70*/  BSSY.RECONVERGENT B0, `(.L_x_155) ;  /* 0x0000009000007945 */ /* 0x000fd80003800200 */
[----:B------:R-:W-:Y:S05]  /*8d80*/  @P0 BRA `(.L_x_157) ;  /* 0x0000000000140947 */ /* 0x000fea0003800000 */
[----:B------:R-:W1:Y:S02]  /*8d90*/  LDCU.64 UR4, c[0x0][0x888] ;  /* 0x00011100ff0477ac */ /* 0x000e640008000a00 */
[----:B-1----:R-:W-:-:S04]  /*8da0*/  ISETP.NE.U32.AND P0, PT, RZ, UR4, PT ;  /* 0x00000004ff007c0c */ /* 0x002fc8000bf05070 */
[----:B------:R-:W-:-:S13]  /*8db0*/  ISETP.NE.AND.EX P0, PT, RZ, UR5, PT, P0 ;  /* 0x00000005ff007c0c */ /* 0x000fda000bf05300 */
[----:B------:R-:W-:Y:S05]  /*8dc0*/  @!P0 EXIT ;  /* 0x000000000000894d */ /* 0x000fea0003800000 */
[----:B------:R-:W-:Y:S05]  /*8dd0*/  BRA `(.L_x_158) ;  /* 0x0000000000087947 */ /* 0x000fea0003800000 */
.L_x_157:
[----:B------:R-:W-:-:S13]  /*8de0*/  FSETP.NEU.AND P0, PT, R35, RZ, PT ;  /* 0x000000ff2300720b */ /* 0x000fda0003f0d000 */
[----:B------:R-:W-:Y:S05]  /*8df0*/  @!P0 EXIT ;  /* 0x000000000000894d */ /* 0x000fea0003800000 */
.L_x_158:
[----:B------:R-:W-:Y:S05]  /*8e00*/  BSYNC.RECONVERGENT B0 ;  /* 0x0000000000007941 */ /* 0x000fea0003800200 */
.L_x_155:
[----:B------:R-:W-:Y:S01]  /*8e10*/  ULEA UR4, UR51, UR48, 0x3 ;  /* 0x0000003033047291 */ /* 0x000fe2000f8e18ff */
[----:B------:R-:W-:-:S04]  /*8e20*/  DEPBAR.LE SB0, 0x0 ;  /* 0x000080000000791a */ /* 0x000fc80000000000 */
[----:B------:R-:W-:-:S04]  /*8e30*/  UIADD3 UR4, UPT, UPT, UR4, 0xf0, URZ ;  /* 0x000000f004047890 */ /* 0x000fc8000fffe0ff */
[----:B------:R-:W-:-:S09]  /*8e40*/  UPRMT UR4, UR37, 0x654, UR4 ;  /* 0x0000065425047896 */ /* 0x000fd20008000004 */
[----:B------:R-:W-:Y:S01]  /*8e50*/  SYNCS.ARRIVE.TRANS64.RED.A1T0 RZ, [UR4], RZ ;  /* 0x000000ffffff79a7 */ /* 0x000fe20008100404 */
[----:B------:R-:W-:Y:S05]  /*8e60*/  EXIT ;  /* 0x000000000000794d */ /* 0x000fea0003800000 */
.L_x_25:
[----:B--2---:R2:W4:Y:S02]  /*8e70*/  SYNCS.PHASECHK.TRANS64.TRYWAIT P0, [R3+URZ+0x190], R2 ;  /* 0x00019002030075a7 */ /* 0x00452400080011ff */
[----:B----4-:R-:W-:Y:S05]  /*8e80*/  @!P0 NANOSLEEP.SYNCS 0x989680 ;  /* 0x009896800000895d */ /* 0x010fea0003900000 */
[----:B------:R-:W4:Y:S02]  /*8e90*/  @!P0 SYNCS.PHASECHK.TRANS64 P0, [R3+URZ+0x190], R2 ;  /* 0x00019002030085a7 */ /* 0x000f2400080010ff */
[----:B----4-:R-:W-:Y:S05]  /*8ea0*/  @!P0 BRA `(.L_x_25) ;  /* 0xfffffffc00f08947 */ /* 0x010fea000383ffff */
[----:B------:R-:W-:Y:S05]  /*8eb0*/  BRA `(.L_x_159) ;  /* 0xffffff8800a87947 */ /* 0x000fea000383ffff */
.L_x_28:
[----:B-1----:R-:W-:-:S07]  /*8ec0*/  MOV R2, UR33 ;  /* 0x0000002100027c02 */ /* 0x002fce0008000f00 */
.L_x_160:
[----:B-1----:R1:W2:Y:S02]  /*8ed0*/  SYNCS.PHASECHK.TRANS64.TRYWAIT P0, [R2+URZ+0x68], R5 ;  /* 0x00006805020075a7 */ /* 0x0022a400080011ff */
[----:B--2---:R-:W-:Y:S05]  /*8ee0*/  @!P0 NANOSLEEP.SYNCS 0x989680 ;  /* 0x009896800000895d */ /* 0x004fea0003900000 */
[----:B------:R-:W2:Y:S02]  /*8ef0*/  @!P0 SYNCS.PHASECHK.TRANS64 P0, [R2+URZ+0x68], R5 ;  /* 0x00006805020085a7 */ /* 0x000ea400080010ff */
[----:B--2---:R-:W-:Y:S05]  /*8f00*/  @!P0 BRA `(.L_x_160) ;  /* 0xfffffffc00f08947 */ /* 0x004fea000383ffff */
[----:B------:R-:W-:Y:S05]  /*8f10*/  BRA `(.L_x_27) ;  /* 0xffffff8c000c7947 */ /* 0x000fea000383ffff */
.L_x_35:
[----:B-1----:R-:W-:-:S07]  /*8f20*/  MOV R2, UR17 ;  /* 0x0000001100027c02 */ /* 0x002fce0008000f00 */
.L_x_161:
[----:B-1----:R1:W2:Y:S02]  /*8f30*/  SYNCS.PHASECHK.TRANS64.TRYWAIT P0, [R2+URZ+0x68], R5 ;  /* 0x00006805020075a7 */ /* 0x0022a400080011ff */
[----:B--2---:R-:W-:Y:S05]  /*8f40*/  @!P0 NANOSLEEP.SYNCS 0x989680 ;  /* 0x009896800000895d */ /* 0x004fea0003900000 */
[----:B------:R-:W2:Y:S02]  /*8f50*/  @!P0 SYNCS.PHASECHK.TRANS64 P0, [R2+URZ+0x68], R5 ;  /* 0x00006805020085a7 */ /* 0x000ea400080010ff */
[----:B--2---:R-:W-:Y:S05]  /*8f60*/  @!P0 BRA `(.L_x_161) ;  /* 0xfffffffc00f08947 */ /* 0x004fea000383ffff */
[----:B------:R-:W-:Y:S05]  /*8f70*/  BRA `(.L_x_34) ;  /* 0xffffff8c00c47947 */ /* 0x000fea000383ffff */
.L_x_40:
[----:B-1----:R1:W2:Y:S02]  /*8f80*/  SYNCS.PHASECHK.TRANS64.TRYWAIT P0, [R2+URZ+0x120], R3 ;  /* 0x00012003020075a7 */ /* 0x0022a400080011ff */
[----:B--2---:R-:W-:Y:S05]  /*8f90*/  @!P0 NANOSLEEP.SYNCS 0x989680 ;  /* 0x009896800000895d */ /* 0x004fea0003900000 */
[----:B------:R-:W2:Y:S02]  /*8fa0*/  @!P0 SYNCS.PHASECHK.TRANS64 P0, [R2+URZ+0x120], R3 ;  /* 0x00012003020085a7 */ /* 0x000ea400080010ff */
[----:B--2---:R-:W-:Y:S05]  /*8fb0*/  @!P0 BRA `(.L_x_40) ;  /* 0xfffffffc00f08947 */ /* 0x004fea000383ffff */
[----:B------:R-:W-:Y:S05]  /*8fc0*/  BRA `(.L_x_162) ;  /* 0xffffff9000647947 */ /* 0x000fea000383ffff */
.L_x_44:
[----:B---3--:R-:W-:-:S07]  /*8fd0*/  MOV R0, UR4 ;  /* 0x0000000400007c02 */ /* 0x008fce0008000f00 */
.L_x_163:
[----:B-1----:R1:W2:Y:S02]  /*8fe0*/  SYNCS.PHASECHK.TRANS64.TRYWAIT P0, [R0+URZ], R3 ;  /* 0x00000003000075a7 */ /* 0x0022a400080011ff */
[----:B--2---:R-:W-:Y:S05]  /*8ff0*/  @!P0 NANOSLEEP.SYNCS 0x989680 ;  /* 0x009896800000895d */ /* 0x004fea0003900000 */
[----:B------:R-:W2:Y:S02]  /*9000*/  @!P0 SYNCS.PHASECHK.TRANS64 P0, [R0+URZ], R3 ;  /* 0x00000003000085a7 */ /* 0x000ea400080010ff */
[----:B--2---:R-:W-:Y:S05]  /*9010*/  @!P0 BRA `(.L_x_163) ;  /* 0xfffffffc00f08947 */ /* 0x004fea000383ffff */
[----:B------:R-:W-:Y:S05]  /*9020*/  BRA `(.L_x_164) ;  /* 0xffffff9400d47947 */ /* 0x000fea000383ffff */
.L_x_45:
[----:B---3--:R-:W-:-:S07]  /*9030*/  MOV R0, UR4 ;  /* 0x0000000400007c02 */ /* 0x008fce0008000f00 */
.L_x_165:
[----:B-1----:R1:W2:Y:S02]  /*9040*/  SYNCS.PHASECHK.TRANS64.TRYWAIT P0, [R0+URZ], R3 ;  /* 0x00000003000075a7 */ /* 0x0022a400080011ff */
[----:B--2---:R-:W-:Y:S05]  /*9050*/  @!P0 NANOSLEEP.SYNCS 0x989680 ;  /* 0x009896800000895d */ /* 0x004fea0003900000 */
[----:B------:R-:W2:Y:S02]  /*9060*/  @!P0 SYNCS.PHASECHK.TRANS64 P0, [R0+URZ], R3 ;  /* 0x00000003000085a7 */ /* 0x000ea400080010ff */
[----:B--2---:R-:W-:Y:S05]  /*9070*/  @!P0 BRA `(.L_x_165) ;  /* 0xfffffffc00f08947 */ /* 0x004fea000383ffff */
[----:B------:R-:W-:Y:S05]  /*9080*/  BRA `(.L_x_166) ;  /* 0xffffff9400e07947 */ /* 0x000fea000383ffff */
.L_x_46:
[----:B---3--:R-:W-:-:S07]  /*9090*/  MOV R0, UR4 ;  /* 0x0000000400007c02 */ /* 0x008fce0008000f00 */
.L_x_167:
[----:B-1----:R1:W2:Y:S02]  /*90a0*/  SYNCS.PHASECHK.TRANS64.TRYWAIT P0, [R0+URZ], R3 ;  /* 0x00000003000075a7 */ /* 0x0022a400080011ff */
[----:B--2---:R-:W-:Y:S05]  /*90b0*/  @!P0 NANOSLEEP.SYNCS 0x989680 ;  /* 0x009896800000895d */ /* 0x004fea0003900000 */
[----:B------:R-:W2:Y:S02]  /*90c0*/  @!P0 SYNCS.PHASECHK.TRANS64 P0, [R0+URZ], R3 ;  /* 0x00000003000085a7 */ /* 0x000ea400080010ff */
[----:B--2---:R-:W-:Y:S05]  /*90d0*/  @!P0 BRA `(.L_x_167) ;  /* 0xfffffffc00f08947 */ /* 0x004fea000383ffff */
[----:B------:R-:W-:Y:S05]  /*90e0*/  BRA `(.L_x_168) ;  /* 0xffffff9400ec7947 */ /* 0x000fea000383ffff */
.L_x_47:
[----:B---3--:R-:W-:-:S07]  /*90f0*/  MOV R0, UR4 ;  /* 0x0000000400007c02 */ /* 0x008fce0008000f00 */
.L_x_169:
[----:B-1----:R1:W2:Y:S02]  /*9100*/  SYNCS.PHASECHK.TRANS64.TRYWAIT P0, [R0+URZ], R3 ;  /* 0x00000003000075a7 */ /* 0x0022a400080011ff */
[----:B--2---:R-:W-:Y:S05]  /*9110*/  @!P0 NANOSLEEP.SYNCS 0x989680 ;  /* 0x009896800000895d */ /* 0x004fea0003900000 */
[----:B------:R-:W2:Y:S02]  /*9120*/  @!P0 SYNCS.PHASECHK.TRANS64 P0, [R0+URZ], R3 ;  /* 0x00000003000085a7 */ /* 0x000ea400080010ff */
[----:B--2---:R-:W-:Y:S05]  /*9130*/  @!P0 BRA `(.L_x_169) ;  /* 0xfffffffc00f08947 */ /* 0x004fea000383ffff */
[----:B------:R-:W-:Y:S05]  /*9140*/  BRA `(.L_x_170) ;  /* 0xffffff9400f87947 */ /* 0x000fea000383ffff */
.L_x_48:
[----:B---3--:R-:W-:-:S07]  /*9150*/  MOV R0, UR4 ;  /* 0x0000000400007c02 */ /* 0x008fce0008000f00 */
.L_x_171:
[----:B-1----:R1:W2:Y:S02]  /*9160*/  SYNCS.PHASECHK.TRANS64.TRYWAIT P0, [R0+URZ], R3 ;  /* 0x00000003000075a7 */ /* 0x0022a400080011ff */
[----:B--2---:R-:W-:Y:S05]  /*9170*/  @!P0 NANOSLEEP.SYNCS 0x989680 ;  /* 0x009896800000895d */ /* 0x004fea0003900000 */
[----:B------:R-:W2:Y:S02]  /*9180*/  @!P0 SYNCS.PHASECHK.TRANS64 P0, [R0+URZ], R3 ;  /* 0x00000003000085a7 */ /* 0x000ea400080010ff */
[----:B--2---:R-:W-:Y:S05]  /*9190*/  @!P0 BRA `(.L_x_171) ;  /* 0xfffffffc00f08947 */ /* 0x004fea000383ffff */
[----:B------:R-:W-:Y:S05]  /*91a0*/  BRA `(.L_x_172) ;  /* 0xffffff9800047947 */ /* 0x000fea000383ffff */
.L_x_49:
[----:B---3--:R-:W-:-:S07]  /*91b0*/  MOV R0, UR4 ;  /* 0x0000000400007c02 */ /* 0x008fce0008000f00 */
.L_x_173:
[----:B-1----:R1:W2:Y:S02]  /*91c0*/  SYNCS.PHASECHK.TRANS64.TRYWAIT P0, [R0+URZ], R3 ;  /* 0x00000003000075a7 */ /* 0x0022a400080011ff */
[----:B--2---:R-:W-:Y:S05]  /*91d0*/  @!P0 NANOSLEEP.SYNCS 0x989680 ;  /* 0x009896800000895d */ /* 0x004fea0003900000 */
[----:B------:R-:W2:Y:S02]  /*91e0*/  @!P0 SYNCS.PHASECHK.TRANS64 P0, [R0+URZ], R3 ;  /* 0x00000003000085a7 */ /* 0x000ea400080010ff */
[----:B--2---:R-:W-:Y:S05]  /*91f0*/  @!P0 BRA `(.L_x_173) ;  /* 0xfffffffc00f08947 */ /* 0x004fea000383ffff */
[----:B------:R-:W-:Y:S05]  /*9200*/  BRA `(.L_x_174) ;  /* 0xffffff9800107947 */ /* 0x000fea000383ffff */
.L_x_50:
[----:B---3--:R-:W-:-:S07]  /*9210*/  MOV R0, UR4 ;  /* 0x0000000400007c02 */ /* 0x008fce0008000f00 */
.L_x_175:
[----:B-1----:R1:W2:Y:S02]  /*9220*/  SYNCS.PHASECHK.TRANS64.TRYWAIT P0, [R0+URZ], R3 ;  /* 0x00000003000075a7 */ /* 0x0022a400080011ff */
[----:B--2---:R-:W-:Y:S05]  /*9230*/  @!P0 NANOSLEEP.SYNCS 0x989680 ;  /* 0x009896800000895d */ /* 0x004fea0003900000 */
[----:B------:R-:W2:Y:S02]  /*9240*/  @!P0 SYNCS.PHASECHK.TRANS64 P0, [R0+URZ], R3 ;  /* 0x00000003000085a7 */ /* 0x000ea400080010ff */
[----:B--2---:R-:W-:Y:S05]  /*9250*/  @!P0 BRA `(.L_x_175) ;  /* 0xfffffffc00f08947 */ /* 0x004fea000383ffff */
[----:B------:R-:W-:Y:S05]  /*9260*/  BRA `(.L_x_176) ;  /* 0xffffff98001c7947 */ /* 0x000fea000383ffff */
.L_x_51:
[----:B---3--:R-:W-:-:S07]  /*9270*/  MOV R0, UR4 ;  /* 0x0000000400007c02 */ /* 0x008fce0008000f00 */
.L_x_177:
[----:B-1----:R1:W2:Y:S02]  /*9280*/  SYNCS.PHASECHK.TRANS64.TRYWAIT P0, [R0+URZ], R3 ;  /* 0x00000003000075a7 */ /* 0x0022a400080011ff */
[----:B--2---:R-:W-:Y:S05]  /*9290*/  @!P0 NANOSLEEP.SYNCS 0x989680 ;  /* 0x009896800000895d */ /* 0x004fea0003900000 */
[----:B------:R-:W2:Y:S02]  /*92a0*/  @!P0 SYNCS.PHASECHK.TRANS64 P0, [R0+URZ], R3 ;  /* 0x00000003000085a7 */ /* 0x000ea400080010ff */
[----:B--2---:R-:W-:Y:S05]  /*92b0*/  @!P0 BRA `(.L_x_177) ;  /* 0xfffffffc00f08947 */ /* 0x004fea000383ffff */
[----:B------:R-:W-:Y:S05]  /*92c0*/  BRA `(.L_x_178) ;  /* 0xffffff9800287947 */ /* 0x000fea000383ffff */
.L_x_52:
[----:B---3--:R-:W-:-:S07]  /*92d0*/  MOV R0, UR4 ;  /* 0x0000000400007c02 */ /* 0x008fce0008000f00 */
.L_x_179:
[----:B-1----:R1:W2:Y:S02]  /*92e0*/  SYNCS.PHASECHK.TRANS64.TRYWAIT P0, [R0+URZ], R3 ;  /* 0x00000003000075a7 */ /* 0x0022a400080011ff */
[----:B--2---:R-:W-:Y:S05]  /*92f0*/  @!P0 NANOSLEEP.SYNCS 0x989680 ;  /* 0x009896800000895d */ /* 0x004fea0003900000 */
[----:B------:R-:W2:Y:S02]  /*9300*/  @!P0 SYNCS.PHASECHK.TRANS64 P0, [R0+URZ], R3 ;  /* 0x00000003000085a7 */ /* 0x000ea400080010ff */
[----:B--2---:R-:W-:Y:S05]  /*9310*/  @!P0 BRA `(.L_x_179) ;  /* 0xfffffffc00f08947 */ /* 0x004fea000383ffff */
[----:B------:R-:W-:Y:S05]  /*9320*/  BRA `(.L_x_180) ;  /* 0xffffff9800347947 */ /* 0x000fea000383ffff */
.L_x_53:
[----:B---3--:R-:W-:-:S07]  /*9330*/  MOV R0, UR4 ;  /* 0x0000000400007c02 */ /* 0x008fce0008000f00 */
.L_x_181:
[----:B-1----:R1:W2:Y:S02]  /*9340*/  SYNCS.PHASECHK.TRANS64.TRYWAIT P0, [R0+URZ], R3 ;  /* 0x00000003000075a7 */ /* 0x0022a400080011ff */
[----:B--2---:R-:W-:Y:S05]  /*9350*/  @!P0 NANOSLEEP.SYNCS 0x989680 ;  /* 0x009896800000895d */ /* 0x004fea0003900000 */
[----:B------:R-:W2:Y:S02]  /*9360*/  @!P0 SYNCS.PHASECHK.TRANS64 P0, [R0+URZ], R3 ;  /* 0x00000003000085a7 */ /* 0x000ea400080010ff */
[----:B--2---:R-:W-:Y:S05]  /*9370*/  @!P0 BRA `(.L_x_181) ;  /* 0xfffffffc00f08947 */ /* 0x004fea000383ffff */
[----:B------:R-:W-:Y:S05]  /*9380*/  BRA `(.L_x_182) ;  /* 0xffffff9800407947 */ /* 0x000fea000383ffff */
.L_x_54:
[----:B---3--:R-:W-:-:S07]  /*9390*/  MOV R0, UR4 ;  /* 0x0000000400007c02 */ /* 0x008fce0008000f00 */
.L_x_183:
[----:B-1----:R1:W2:Y:S02]  /*93a0*/  SYNCS.PHASECHK.TRANS64.TRYWAIT P0, [R0+URZ], R3 ;  /* 0x00000003000075a7 */ /* 0x0022a400080011ff */
[----:B--2---:R-:W-:Y:S05]  /*93b0*/  @!P0 NANOSLEEP.SYNCS 0x989680 ;  /* 0x009896800000895d */ /* 0x004fea0003900000 */
[----:B------:R-:W2:Y:S02]  /*93c0*/  @!P0 SYNCS.PHASECHK.TRANS64 P0, [R0+URZ], R3 ;  /* 0x00000003000085a7 */ /* 0x000ea400080010ff */
[----:B--2---:R-:W-:Y:S05]  /*93d0*/  @!P0 BRA `(.L_x_183) ;  /* 0xfffffffc00f08947 */ /* 0x004fea000383ffff */
[----:B------:R-:W-:Y:S05]  /*93e0*/  BRA `(.L_x_184) ;  /* 0xffffff98004c7947 */ /* 0x000fea000383ffff */
.L_x_55:
[----:B---3--:R-:W-:-:S07]  /*93f0*/  MOV R0, UR4 ;  /* 0x0000000400007c02 */ /* 0x008fce0008000f00 */
.L_x_185:
[----:B-1----:R1:W2:Y:S02]  /*9400*/  SYNCS.PHASECHK.TRANS64.TRYWAIT P0, [R0+URZ], R3 ;  /* 0x00000003000075a7 */ /* 0x0022a400080011ff */
[----:B--2---:R-:W-:Y:S05]  /*9410*/  @!P0 NANOSLEEP.SYNCS 0x989680 ;  /* 0x009896800000895d */ /* 0x004fea0003900000 */
[----:B------:R-:W2:Y:S02]  /*9420*/  @!P0 SYNCS.PHASECHK.TRANS64 P0, [R0+URZ], R3 ;  /* 0x00000003000085a7 */ /* 0x000ea400080010ff */
[----:B--2---:R-:W-:Y:S05]  /*9430*/  @!P0 BRA `(.L_x_185) ;  /* 0xfffffffc00f08947 */ /* 0x004fea000383ffff */
[----:B------:R-:W-:Y:S05]  /*9440*/  BRA `(.L_x_186) ;  /* 0xffffff9800587947 */ /* 0x000fea000383ffff */
.L_x_58:
[----:B-1----:R1:W2:Y:S02]  /*9450*/  SYNCS.PHASECHK.TRANS64.TRYWAIT P0, [R0+URZ+0x180], R5 ;  /* 0x00018005000075a7 */ /* 0x0022a400080011ff */
[----:B--2---:R-:W-:Y:S05]  /*9460*/  @!P0 NANOSLEEP.SYNCS 0x989680 ;  /* 0x009896800000895d */ /* 0x004fea0003900000 */
[----:B------:R-:W2:Y:S02]  /*9470*/  @!P0 SYNCS.PHASECHK.TRANS64 P0, [R0+URZ+0x180], R5 ;  /* 0x00018005000085a7 */ /* 0x000ea400080010ff */
[----:B--2---:R-:W-:Y:S05]  /*9480*/  @!P0 BRA `(.L_x_58) ;  /* 0xfffffffc00f08947 */ /* 0x004fea000383ffff */
[----:B------:R-:W-:Y:S05]  /*9490*/  BRA `(.L_x_187) ;  /* 0xffffff9800b87947 */ /* 0x000fea000383ffff */
.L_x_59:
[----:B------:R-:W-:-:S07]  /*94a0*/  MOV R0, UR5 ;  /* 0x0000000500007c02 */ /* 0x000fce0008000f00 */
.L_x_188:
[----:B-1----:R1:W2:Y:S02]  /*94b0*/  SYNCS.PHASECHK.TRANS64.TRYWAIT P0, [R0+URZ+0x130], R7 ;  /* 0x00013007000075a7 */ /* 0x0022a400080011ff */
[----:B--2---:R-:W-:Y:S05]  /*94c0*/  @!P0 NANOSLEEP.SYNCS 0x989680 ;  /* 0x009896800000895d */ /* 0x004fea0003900000 */
[----:B------:R-:W2:Y:S02]  /*94d0*/  @!P0 SYNCS.PHASECHK.TRANS64 P0, [R0+URZ+0x130], R7 ;  /* 0x00013007000085a7 */ /* 0x000ea400080010ff */
[----:B--2---:R-:W-:Y:S05]  /*94e0*/  @!P0 BRA `(.L_x_188) ;  /* 0xfffffffc00f08947 */ /* 0x004fea000383ffff */
[----:B------:R-:W-:Y:S05]  /*94f0*/  BRA `(.L_x_189) ;  /* 0xffffff9800c87947 */ /* 0x000fea000383ffff */
.L_x_60:
[----:B-1----:R1:W2:Y:S02]  /*9500*/  SYNCS.PHASECHK.TRANS64.TRYWAIT P1, [R0+URZ+0x120], R5 ;  /* 0x00012005000075a7 */ /* 0x0022a400080211ff */
[----:B--2---:R-:W-:Y:S05]  /*9510*/  @!P1 NANOSLEEP.SYNCS 0x989680 ;  /* 0x009896800000995d */ /* 0x004fea0003900000 */
[----:B------:R-:W2:Y:S02]  /*9520*/  @!P1 SYNCS.PHASECHK.TRANS64 P1, [R0+URZ+0x120], R5 ;  /* 0x00012005000095a7 */ /* 0x000ea400080210ff */
[----:B--2---:R-:W-:Y:S05]  /*9530*/  @!P1 BRA `(.L_x_60) ;  /* 0xfffffffc00f09947 */ /* 0x004fea000383ffff */
[----:B------:R-:W-:Y:S05]  /*9540*/  BRA `(.L_x_190) ;  /* 0xffffff9800f87947 */ /* 0x000fea000383ffff */
.L_x_63:
[----:B------:R-:W-:-:S07]  /*9550*/  MOV R0, UR5 ;  /* 0x0000000500007c02 */ /* 0x000fce0008000f00 */
.L_x_191:
[----:B-1----:R1:W2:Y:S02]  /*9560*/  SYNCS.PHASECHK.TRANS64.TRYWAIT P0, [R0+URZ+0x130], R3 ;  /* 0x00013003000075a7 */ /* 0x0022a400080011ff */
[----:B--2---:R-:W-:Y:S05]  /*9570*/  @!P0 NANOSLEEP.SYNCS 0x989680 ;  /* 0x009896800000895d */ /* 0x004fea0003900000 */
[----:B------:R-:W2:Y:S02]  /*9580*/  @!P0 SYNCS.PHASECHK.TRANS64 P0, [R0+URZ+0x130], R3 ;  /* 0x00013003000085a7 */ /* 0x000ea400080010ff */
[----:B--2---:R-:W-:Y:S05]  /*9590*/  @!P0 BRA `(.L_x_191) ;  /* 0xfffffffc00f08947 */ /* 0x004fea000383ffff */
[----:B------:R-:W-:Y:S05]  /*95a0*/  BRA `(.L_x_62) ;  /* 0xffffff9c004c7947 */ /* 0x000fea000383ffff */
.L_x_72:
[----:B-1----:R-:W-:-:S04]  /*95b0*/  MOV R4, UR6 ;  /* 0x0000000600047c02 */ /* 0x002fc80008000f00 */
[----:B------:R1:W2:Y:S03]  /*95c0*/  SYNCS.PHASECHK.TRANS64.TRYWAIT P0, [R4+URZ+0x8], R5 ;  /* 0x00000805040075a7 */ /* 0x0002a600080011ff */
[----:B--2---:R-:W-:Y:S05]  /*95d0*/  @!P0 NANOSLEEP.SYNCS 0x989680 ;  /* 0x009896800000895d */ /* 0x004fea0003900000 */
[----:B------:R-:W2:Y:S02]  /*95e0*/  @!P0 SYNCS.PHASECHK.TRANS64 P0, [R4+URZ+0x8], R5 ;  /* 0x00000805040085a7 */ /* 0x000ea400080010ff */
[----:B--2---:R-:W-:Y:S05]  /*95f0*/  @!P0 BRA `(.L_x_72) ;  /* 0xfffffffc00ec8947 */ /* 0x004fea000383ffff */
[----:B------:R-:W-:Y:S05]  /*9600*/  BRA `(.L_x_71) ;  /* 0xffffffa000007947 */ /* 0x000fea000383ffff */
.L_x_74:
[----:B------:R-:W-:Y:S01]  /*9610*/  BSSY B0, `(.L_x_192) ;  /* 0x0000006000007945 */ /* 0x000fe20003800000 */
[----:B------:R-:W-:-:S07]  /*9620*/  MOV R15, 0xffffffff ;  /* 0xffffffff000f7802 */ /* 0x000fce0000000f00 */
[----:B-1---5:R-:W-:Y:S05]  /*9630*/  WARPSYNC.COLLECTIVE R15, `(.L_x_193) ;  /* 0x000000000f0c7348 */ /* 0x022fea0003c00000 */
[----:B------:R-:W-:Y:S02]  /*9640*/  ELECT P6, UR79, PT ;  /* 0x00000000004f782f */ /* 0x000fe400038c0000 */
[----:B------:R-:W-:Y:S01]  /*9650*/  MOV R14, UR79 ;  /* 0x0000004f000e7c02 */ /* 0x000fe20008000f00 */
[----:B-1---5:R-:W-:Y:S10]  /*9660*/  ENDCOLLECTIVE ;  /* 0x000000000000791b */ /* 0x022ff40003800000 */
.L_x_193:
[----:B------:R-:W-:Y:S05]  /*9670*/  BSYNC B0 ;  /* 0x0000000000007941 */ /* 0x000fea0003800000 */
.L_x_192:
[----:B------:R-:W-:Y:S05]  /*9680*/  BRA `(.L_x_194) ;  /* 0xffffffa000307947 */ /* 0x000fea000383ffff */
.L_x_76:
[----:B-1----:R-:W-:-:S04]  /*9690*/  MOV R2, UR6 ;  /* 0x0000000600027c02 */ /* 0x002fc80008000f00 */
[----:B------:R1:W2:Y:S03]  /*96a0*/  SYNCS.PHASECHK.TRANS64.TRYWAIT P0, [R2+URZ+0x8], R3 ;  /* 0x00000803020075a7 */ /* 0x0002a600080011ff */
[----:B--2---:R-:W-:Y:S05]  /*96b0*/  @!P0 NANOSLEEP.SYNCS 0x989680 ;  /* 0x009896800000895d */ /* 0x004fea0003900000 */
[----:B------:R-:W2:Y:S02]  /*96c0*/  @!P0 SYNCS.PHASECHK.TRANS64 P0, [R2+URZ+0x8], R3 ;  /* 0x00000803020085a7 */ /* 0x000ea400080010ff */
[----:B--2---:R-:W-:Y:S05]  /*96d0*/  @!P0 BRA `(.L_x_76) ;  /* 0xfffffffc00ec8947 */ /* 0x004fea000383ffff */
[----:B------:R-:W-:Y:S05]  /*96e0*/  BRA `(.L_x_75) ;  /* 0xffffffa000347947 */ /* 0x000fea000383ffff */
.L_x_77:
[----:B-1----:R1:W2:Y:S02]  /*96f0*/  SYNCS.PHASECHK.TRANS64.TRYWAIT P0, [R0+URZ+0x120], R5 ;  /* 0x00012005000075a7 */ /* 0x0022a400080011ff */
[----:B--2---:R-:W-:Y:S05]  /*9700*/  @!P0 NANOSLEEP.SYNCS 0x989680 ;  /* 0x009896800000895d */ /* 0x004fea0003900000 */
[----:B------:R-:W2:Y:S02]  /*9710*/  @!P0 SYNCS.PHASECHK.TRANS64 P0, [R0+URZ+0x120], R5 ;  /* 0x00012005000085a7 */ /* 0x000ea400080010ff */
[----:B--2---:R-:W-:Y:S05]  /*9720*/  @!P0 BRA `(.L_x_77) ;  /* 0xfffffffc00f08947 */ /* 0x004fea000383ffff */
[----:B------:R-:W-:Y:S05]  /*9730*/  BRA `(.L_x_195) ;  /* 0xffffffa400207947 */ /* 0x000fea000383ffff */
.L_x_79:
[----:B------:R-:W-:-:S07]  /*9740*/  MOV R0, UR9 ;  /* 0x0000000900007c02 */ /* 0x000fce0008000f00 */
.L_x_196:
[----:B-1----:R1:W2:Y:S02]  /*9750*/  SYNCS.PHASECHK.TRANS64.TRYWAIT P0, [R0+URZ+0x160], R5 ;  /* 0x00016005000075a7 */ /* 0x0022a400080011ff */
[----:B--2---:R-:W-:Y:S05]  /*9760*/  @!P0 NANOSLEEP.SYNCS 0x989680 ;  /* 0x009896800000895d */ /* 0x004fea0003900000 */
[----:B------:R-:W2:Y:S02]  /*9770*/  @!P0 SYNCS.PHASECHK.TRANS64 P0, [R0+URZ+0x160], R5 ;  /* 0x00016005000085a7 */ /* 0x000ea400080010ff */
[----:B--2---:R-:W-:Y:S05]  /*9780*/  @!P0 BRA `(.L_x_196) ;  /* 0xfffffffc00f08947 */ /* 0x004fea000383ffff */
[----:B------:R-:W-:Y:S05]  /*9790*/  BRA `(.L_x_197) ;  /* 0xffffffa4006c7947 */ /* 0x000fea000383ffff */
.L_x_82:
[----:B------:R-:W-:Y:S07]  /*97a0*/  MOV R0, UR8 ;  /* 0x0000000800007c02 */ /* 0x000fee0008000f00 */
.L_x_198:
[----:B-1----:R1:W2:Y:S02]  /*97b0*/  SYNCS.PHASECHK.TRANS64.TRYWAIT P0, [R0+URZ], R5 ;  /* 0x00000005000075a7 */ /* 0x0022a400080011ff */
[----:B--2---:R-:W-:Y:S05]  /*97c0*/  @!P0 NANOSLEEP.SYNCS 0x989680 ;  /* 0x009896800000895d */ /* 0x004fea0003900000 */
[----:B------:R-:W2:Y:S02]  /*97d0*/  @!P0 SYNCS.PHASECHK.TRANS64 P0, [R0+URZ], R5 ;  /* 0x00000005000085a7 */ /* 0x000ea400080010ff */
[----:B--2---:R-:W-:Y:S05]  /*97e0*/  @!P0 BRA `(.L_x_198) ;  /* 0xfffffffc00f08947 */ /* 0x004fea000383ffff */
[----:B------:R-:W-:Y:S05]  /*97f0*/  BRA `(.L_x_81) ;  /* 0xffffffa400807947 */ /* 0x000fea000383ffff */
.L_x_86:
[----:B-1----:R-:W-:-:S07]  /*9800*/  MOV R0, UR8 ;  /* 0x0000000800007c02 */ /* 0x002fce0008000f00 */
.L_x_199:
[----:B-1----:R1:W2:Y:S02]  /*9810*/  SYNCS.PHASECHK.TRANS64.TRYWAIT P0, [R0+URZ], R3 ;  /* 0x00000003000075a7 */ /* 0x0022a400080011ff */
[----:B--2---:R-:W-:Y:S05]  /*9820*/  @!P0 NANOSLEEP.SYNCS 0x989680 ;  /* 0x009896800000895d */ /* 0x004fea0003900000 */
[----:B------:R-:W2:Y:S02]  /*9830*/  @!P0 SYNCS.PHASECHK.TRANS64 P0, [R0+URZ], R3 ;  /* 0x00000003000085a7 */ /* 0x000ea400080010ff */
[----:B--2---:R-:W-:Y:S05]  /*9840*/  @!P0 BRA `(.L_x_199) ;  /* 0xfffffffc00f08947 */ /* 0x004fea000383ffff */
[----:B------:R-:W-:Y:S05]  /*9850*/  BRA `(.L_x_200) ;  /* 0xffffffa800747947 */ /* 0x000fea000383ffff */
.L_x_87:
[----:B------:R-:W-:-:S07]  /*9860*/  MOV R0, UR8 ;  /* 0x0000000800007c02 */ /* 0x000fce0008000f00 */
.L_x_201:
[----:B-1----:R1:W2:Y:S02]  /*9870*/  SYNCS.PHASECHK.TRANS64.TRYWAIT P0, [R0+URZ], R3 ;  /* 0x00000003000075a7 */ /* 0x0022a400080011ff */
[----:B--2---:R-:W-:Y:S05]  /*9880*/  @!P0 NANOSLEEP.SYNCS 0x989680 ;  /* 0x009896800000895d */ /* 0x004fea0003900000 */
[----:B------:R-:W2:Y:S02]  /*9890*/  @!P0 SYNCS.PHASECHK.TRANS64 P0, [R0+URZ], R3 ;  /* 0x00000003000085a7 */ /* 0x000ea400080010ff */
[----:B--2---:R-:W-:Y:S05]  /*98a0*/  @!P0 BRA `(.L_x_201) ;  /* 0xfffffffc00f08947 */ /* 0x004fea000383ffff */
[----:B------:R-:W-:Y:S05]  /*98b0*/  BRA `(.L_x_202) ;  /* 0xffffffa800807947 */ /* 0x000fea000383ffff */
.L_x_88:
[----:B------:R-:W-:-:S07]  /*98c0*/  MOV R0, UR8 ;  /* 0x0000000800007c02 */ /* 0x000fce0008000f00 */
.L_x_203:
[----:B-1----:R1:W2:Y:S02]  /*98d0*/  SYNCS.PHASECHK.TRANS64.TRYWAIT P0, [R0+URZ], R3 ;  /* 0x00000003000075a7 */ /* 0x0022a400080011ff */
[----:B--2---:R-:W-:Y:S05]  /*98e0*/  @!P0 NANOSLEEP.SYNCS 0x989680 ;  /* 0x009896800000895d */ /* 0x004fea0003900000 */
[----:B------:R-:W2:Y:S02]  /*98f0*/  @!P0 SYNCS.PHASECHK.TRANS64 P0, [R0+URZ], R3 ;  /* 0x00000003000085a7 */ /* 0x000ea400080010ff */
[----:B--2---:R-:W-:Y:S05]  /*9900*/  @!P0 BRA `(.L_x_203) ;  /* 0xfffffffc00f08947 */ /* 0x004fea000383ffff */
[----:B------:R-:W-:Y:S05]  /*9910*/  BRA `(.L_x_204) ;  /* 0xffffffa8008c7947 */ /* 0x000fea000383ffff */
.L_x_91:
[----:B------:R-:W-:-:S07]  /*9920*/  MOV R0, UR7 ;  /* 0x0000000700007c02 */ /* 0x000fce0008000f00 */
.L_x_205:
[----:B-1----:R1:W2:Y:S02]  /*9930*/  SYNCS.PHASECHK.TRANS64.TRYWAIT P1, [R0+URZ+0x1a0], R3 ;  /* 0x0001a003000075a7 */ /* 0x0022a400080211ff */
[----:B--2---:R-:W-:Y:S05]  /*9940*/  @!P1 NANOSLEEP.SYNCS 0x989680 ;  /* 0x009896800000995d */ /* 0x004fea0003900000 */
[----:B------:R-:W2:Y:S02]  /*9950*/  @!P1 SYNCS.PHASECHK.TRANS64 P1, [R0+URZ+0x1a0], R3 ;  /* 0x0001a003000095a7 */ /* 0x000ea400080210ff */
[----:B--2---:R-:W-:Y:S05]  /*9960*/  @!P1 BRA `(.L_x_205) ;  /* 0xfffffffc00f09947 */ /* 0x004fea000383ffff */
[----:B------:R-:W-:Y:S05]  /*9970*/  BRA `(.L_x_206) ;  /* 0xffffffa800d87947 */ /* 0x000fea000383ffff */
.L_x_96:
[----:B--2---:R2:W4:Y:S02]  /*9980*/  SYNCS.PHASECHK.TRANS64.TRYWAIT P0, [R0+URZ+0x120], R3 ;  /* 0x00012003000075a7 */ /* 0x00452400080011ff */
[----:B----4-:R-:W-:Y:S05]  /*9990*/  @!P0 NANOSLEEP.SYNCS 0x989680 ;  /* 0x009896800000895d */ /* 0x010fea0003900000 */
[----:B------:R-:W4:Y:S02]  /*99a0*/  @!P0 SYNCS.PHASECHK.TRANS64 P0, [R0+URZ+0x120], R3 ;  /* 0x00012003000085a7 */ /* 0x000f2400080010ff */
[----:B----4-:R-:W-:Y:S05]  /*99b0*/  @!P0 BRA `(.L_x_96) ;  /* 0xfffffffc00f08947 */ /* 0x010fea000383ffff */
[----:B------:R-:W-:Y:S05]  /*99c0*/  BRA `(.L_x_207) ;  /* 0xffffffac00ec7947 */ /* 0x000fea000383ffff */
.L_x_99:
[----:B------:R-:W-:Y:S07]  /*99d0*/  MOV R0, UR7 ;  /* 0x0000000700007c02 */ /* 0x000fee0008000f00 */
.L_x_208:
[----:B--2---:R2:W4:Y:S02]  /*99e0*/  SYNCS.PHASECHK.TRANS64.TRYWAIT P0, [R0+URZ+0x118], R3 ;  /* 0x00011803000075a7 */ /* 0x00452400080011ff */
[----:B----4-:R-:W-:Y:S05]  /*99f0*/  @!P0 NANOSLEEP.SYNCS 0x989680 ;  /* 0x009896800000895d */ /* 0x010fea0003900000 */
[----:B------:R-:W4:Y:S02]  /*9a00*/  @!P0 SYNCS.PHASECHK.TRANS64 P0, [R0+URZ+0x118], R3 ;  /* 0x00011803000085a7 */ /* 0x000f2400080010ff */
[----:B----4-:R-:W-:Y:S05]  /*9a10*/  @!P0 BRA `(.L_x_208) ;  /* 0xfffffffc00f08947 */ /* 0x010fea000383ffff */
[----:B------:R-:W-:Y:S05]  /*9a20*/  BRA `(.L_x_98) ;  /* 0xffffffb000cc7947 */ /* 0x000fea000383ffff */
.L_x_102:
[----:B------:R-:W-:Y:S07]  /*9a30*/  MOV R3, UR7 ;  /* 0x0000000700037c02 */ /* 0x000fee0008000f00 */
.L_x_209:
[----:B-1----:R1:W2:Y:S02]  /*9a40*/  SYNCS.PHASECHK.TRANS64.TRYWAIT P0, [R3+URZ+0xf0], R12 ;  /* 0x0000f00c030075a7 */ /* 0x0022a400080011ff */
[----:B--2---:R-:W-:Y:S05]  /*9a50*/  @!P0 NANOSLEEP.SYNCS 0x989680 ;  /* 0x009896800000895d */ /* 0x004fea0003900000 */
[----:B------:R-:W2:Y:S02]  /*9a60*/  @!P0 SYNCS.PHASECHK.TRANS64 P0, [R3+URZ+0xf0], R12 ;  /* 0x0000f00c030085a7 */ /* 0x000ea400080010ff */
[----:B--2---:R-:W-:Y:S05]  /*9a70*/  @!P0 BRA `(.L_x_209) ;  /* 0xfffffffc00f08947 */ /* 0x004fea000383ffff */
[----:B------:R-:W-:Y:S05]  /*9a80*/  BRA `(.L_x_210) ;  /* 0xffffffb400447947 */ /* 0x000fea000383ffff */
.L_x_103:
[----:B-1----:R-:W-:Y:S07]  /*9a90*/  MOV R3, UR7 ;  /* 0x0000000700037c02 */ /* 0x002fee0008000f00 */
.L_x_211:
[----:B-1----:R1:W2:Y:S02]  /*9aa0*/  SYNCS.PHASECHK.TRANS64.TRYWAIT P0, [R3+URZ+0xf8], R12 ;  /* 0x0000f80c030075a7 */ /* 0x0022a400080011ff */
[----:B--2---:R-:W-:Y:S05]  /*9ab0*/  @!P0 NANOSLEEP.SYNCS 0x989680 ;  /* 0x009896800000895d */ /* 0x004fea0003900000 */
[----:B------:R-:W2:Y:S02]  /*9ac0*/  @!P0 SYNCS.PHASECHK.TRANS64 P0, [R3+URZ+0xf8], R12 ;  /* 0x0000f80c030085a7 */ /* 0x000ea400080010ff */
[----:B--2---:R-:W-:Y:S05]  /*9ad0*/  @!P0 BRA `(.L_x_211) ;  /* 0xfffffffc00f08947 */ /* 0x004fea000383ffff */
[----:B------:R-:W-:Y:S05]  /*9ae0*/  BRA `(.L_x_212) ;  /* 0xffffffb400a07947 */ /* 0x000fea000383ffff */
.L_x_104:
[----:B-1----:R-:W-:Y:S07]  /*9af0*/  MOV R3, UR7 ;  /* 0x0000000700037c02 */ /* 0x002fee0008000f00 */
.L_x_213:
[----:B-1----:R1:W2:Y:S02]  /*9b00*/  SYNCS.PHASECHK.TRANS64.TRYWAIT P0, [R3+URZ+0x100], R12 ;  /* 0x0001000c030075a7 */ /* 0x0022a400080011ff */
[----:B--2---:R-:W-:Y:S05]  /*9b10*/  @!P0 NANOSLEEP.SYNCS 0x989680 ;  /* 0x009896800000895d */ /* 0x004fea0003900000 */
[----:B------:R-:W2:Y:S02]  /*9b20*/  @!P0 SYNCS.PHASECHK.TRANS64 P0, [R3+URZ+0x100], R12 ;  /* 0x0001000c030085a7 */ /* 0x000ea400080010ff */
[----:B--2---:R-:W-:Y:S05]  /*9b30*/  @!P0 BRA `(.L_x_213) ;  /* 0xfffffffc00f08947 */ /* 0x004fea000383ffff */
[----:B------:R-:W-:Y:S05]  /*9b40*/  BRA `(.L_x_214) ;  /* 0xffffffb400fc7947 */ /* 0x000fea000383ffff */
.L_x_105:
[----:B------:R-:W-:Y:S07]  /*9b50*/  MOV R3, UR7 ;  /* 0x0000000700037c02 */ /* 0x000fee0008000f00 */
.L_x_215:
[----:B-1----:R1:W2:Y:S02]  /*9b60*/  SYNCS.PHASECHK.TRANS64.TRYWAIT P0, [R3+URZ+0x108], R12 ;  /* 0x0001080c030075a7 */ /* 0x0022a400080011ff */
[----:B--2---:R-:W-:Y:S05]  /*9b70*/  @!P0 NANOSLEEP.SYNCS 0x989680 ;  /* 0x009896800000895d */ /* 0x004fea0003900000 */
[----:B------:R-:W2:Y:S02]  /*9b80*/  @!P0 SYNCS.PHASECHK.TRANS64 P0, [R3+URZ+0x108], R12 ;  /* 0x0001080c030085a7 */ /* 0x000ea400080010ff */
[----:B--2---:R-:W-:Y:S05]  /*9b90*/  @!P0 BRA `(.L_x_215) ;  /* 0xfffffffc00f08947 */ /* 0x004fea000383ffff */
[----:B------:R-:W-:Y:S05]  /*9ba0*/  BRA `(.L_x_216) ;  /* 0xffffffb8009c7947 */ /* 0x000fea000383ffff */
.L_x_107:
[----:B------:R-:W-:-:S07]  /*9bb0*/  MOV R0, UR7 ;  /* 0x0000000700007c02 */ /* 0x000fce0008000f00 */
.L_x_217:
[----:B-1----:R1:W4:Y:S02]  /*9bc0*/  SYNCS.PHASECHK.TRANS64.TRYWAIT P0, [R0+URZ+0xf0], R3 ;  /* 0x0000f003000075a7 */ /* 0x00232400080011ff */
[----:B----4-:R-:W-:Y:S05]  /*9bd0*/  @!P0 NANOSLEEP.SYNCS 0x989680 ;  /* 0x009896800000895d */ /* 0x010fea0003900000 */
[----:B------:R-:W4:Y:S02]  /*9be0*/  @!P0 SYNCS.PHASECHK.TRANS64 P0, [R0+URZ+0xf0], R3 ;  /* 0x0000f003000085a7 */ /* 0x000f2400080010ff */
[----:B----4-:R-:W-:Y:S05]  /*9bf0*/  @!P0 BRA `(.L_x_217) ;  /* 0xfffffffc00f08947 */ /* 0x010fea000383ffff */
[----:B------:R-:W-:Y:S05]  /*9c00*/  BRA `(.L_x_218) ;  /* 0xffffffbc00247947 */ /* 0x000fea000383ffff */
.L_x_108:
[----:B-1----:R-:W-:-:S07]  /*9c10*/  MOV R0, UR7 ;  /* 0x0000000700007c02 */ /* 0x002fce0008000f00 */
.L_x_219:
[----:B-1----:R1:W4:Y:S02]  /*9c20*/  SYNCS.PHASECHK.TRANS64.TRYWAIT P0, [R0+URZ+0xf8], R3 ;  /* 0x0000f803000075a7 */ /* 0x00232400080011ff */
[----:B----4-:R-:W-:Y:S05]  /*9c30*/  @!P0 NANOSLEEP.SYNCS 0x989680 ;  /* 0x009896800000895d */ /* 0x010fea0003900000 */
[----:B------:R-:W4:Y:S02]  /*9c40*/  @!P0 SYNCS.PHASECHK.TRANS64 P0, [R0+URZ+0xf8], R3 ;  /* 0x0000f803000085a7 */ /* 0x000f2400080010ff */
[----:B----4-:R-:W-:Y:S05]  /*9c50*/  @!P0 BRA `(.L_x_219) ;  /* 0xfffffffc00f08947 */ /* 0x010fea000383ffff */
[----:B------:R-:W-:Y:S05]  /*9c60*/  BRA `(.L_x_220) ;  /* 0xffffffbc00147947 */ /* 0x000fea000383ffff */
.L_x_109:
[----:B-1----:R-:W-:-:S07]  /*9c70*/  MOV R0, UR7 ;  /* 0x0000000700007c02 */ /* 0x002fce0008000f00 */
.L_x_221:
[----:B-1----:R1:W4:Y:S02]  /*9c80*/  SYNCS.PHASECHK.TRANS64.TRYWAIT P0, [R0+URZ+0x100], R3 ;  /* 0x00010003000075a7 */ /* 0x00232400080011ff */
[----:B----4-:R-:W-:Y:S05]  /*9c90*/  @!P0 NANOSLEEP.SYNCS 0x989680 ;  /* 0x009896800000895d */ /* 0x010fea0003900000 */
[----:B------:R-:W4:Y:S02]  /*9ca0*/  @!P0 SYNCS.PHASECHK.TRANS64 P0, [R0+URZ+0x100], R3 ;  /* 0x00010003000085a7 */ /* 0x000f2400080010ff */
[----:B----4-:R-:W-:Y:S05]  /*9cb0*/  @!P0 BRA `(.L_x_221) ;  /* 0xfffffffc00f08947 */ /* 0x010fea000383ffff */
[----:B------:R-:W-:Y:S05]  /*9cc0*/  BRA `(.L_x_222) ;  /* 0xffffffbc00047947 */ /* 0x000fea000383ffff */
.L_x_111:
[----:B--2---:R2:W3:Y:S02]  /*9cd0*/  SYNCS.PHASECHK.TRANS64.TRYWAIT P0, [R0+URZ+0x120], R3 ;  /* 0x00012003000075a7 */ /* 0x0044e400080011ff */
[----:B---3--:R-:W-:Y:S05]  /*9ce0*/  @!P0 NANOSLEEP.SYNCS 0x989680 ;  /* 0x009896800000895d */ /* 0x008fea0003900000 */
[----:B------:R-:W3:Y:S02]  /*9cf0*/  @!P0 SYNCS.PHASECHK.TRANS64 P0, [R0+URZ+0x120], R3 ;  /* 0x00012003000085a7 */ /* 0x000ee400080010ff */
[----:B---3--:R-:W-:Y:S05]  /*9d00*/  @!P0 BRA `(.L_x_111) ;  /* 0xfffffffc00f08947 */ /* 0x008fea000383ffff */
[----:B------:R-:W-:Y:S05]  /*9d10*/  BRA `(.L_x_223) ;  /* 0xffffffbc00d47947 */ /* 0x000fea000383ffff */
.L_x_122:
[----:B-1----:R-:W-:Y:S04]  /*9d20*/  MOV R0, UR48 ;  /* 0x0000003000007c02 */ /* 0x002fe80008000f00 */
[----:B------:R1:W3:Y:S03]  /*9d30*/  SYNCS.PHASECHK.TRANS64.TRYWAIT P1, [R0+URZ+0xd0], R5 ;  /* 0x0000d005000075a7 */ /* 0x0002e600080211ff */
[----:B---3--:R-:W-:Y:S05]  /*9d40*/  @!P1 NANOSLEEP.SYNCS 0x989680 ;  /* 0x009896800000995d */ /* 0x008fea0003900000 */
[----:B------:R-:W3:Y:S02]  /*9d50*/  @!P1 SYNCS.PHASECHK.TRANS64 P1, [R0+URZ+0xd0], R5 ;  /* 0x0000d005000095a7 */ /* 0x000ee400080210ff */
[----:B---3--:R-:W-:Y:S05]  /*9d60*/  @!P1 BRA `(.L_x_122) ;  /* 0xfffffffc00ec9947 */ /* 0x008fea000383ffff */
[----:B------:R-:W-:Y:S05]  /*9d70*/  BRA `(.L_x_121) ;  /* 0xffffffc800dc7947 */ /* 0x000fea000383ffff */
.L_x_124:
[----:B-1----:R1:W4:Y:S02]  /*9d80*/  SYNCS.PHASECHK.TRANS64.TRYWAIT P0, [R74+URZ+0x140], R3 ;  /* 0x000140034a0075a7 */ /* 0x00232400080011ff */
[----:B----4-:R-:W-:Y:S05]  /*9d90*/  @!P0 NANOSLEEP.SYNCS 0x989680 ;  /* 0x009896800000895d */ /* 0x010fea0003900000 */
[----:B------:R-:W4:Y:S02]  /*9da0*/  @!P0 SYNCS.PHASECHK.TRANS64 P0, [R74+URZ+0x140], R3 ;  /* 0x000140034a0085a7 */ /* 0x000f2400080010ff */
[----:B----4-:R-:W-:Y:S05]  /*9db0*/  @!P0 BRA `(.L_x_124) ;  /* 0xfffffffc00f08947 */ /* 0x010fea000383ffff */
[----:B------:R-:W-:Y:S05]  /*9dc0*/  BRA `(.L_x_123) ;  /* 0xffffffc800fc7947 */ /* 0x000fea000383ffff */
.L_x_133:
[----:B--2---:R2:W3:Y:S02]  /*9dd0*/  SYNCS.PHASECHK.TRANS64.TRYWAIT P0, [R3+URZ+0xd0], R0 ;  /* 0x0000d000030075a7 */ /* 0x0044e400080011ff */
[----:B---3--:R-:W-:Y:S05]  /*9de0*/  @!P0 NANOSLEEP.SYNCS 0x989680 ;  /* 0x009896800000895d */ /* 0x008fea0003900000 */
[----:B------:R-:W3:Y:S02]  /*9df0*/  @!P0 SYNCS.PHASECHK.TRANS64 P0, [R3+URZ+0xd0], R0 ;  /* 0x0000d000030085a7 */ /* 0x000ee400080010ff */
[----:B---3--:R-:W-:Y:S05]  /*9e00*/  @!P0 BRA `(.L_x_133) ;  /* 0xfffffffc00f08947 */ /* 0x008fea000383ffff */
[----:B------:R-:W-:Y:S05]  /*9e10*/  BRA `(.L_x_132) ;  /* 0xffffffd400087947 */ /* 0x000fea000383ffff */
.L_x_141:
[----:B--2---:R2:W3:Y:S02]  /*9e20*/  SYNCS.PHASECHK.TRANS64.TRYWAIT P0, [R83+URZ+0xd0], R4 ;  /* 0x0000d004530075a7 */ /* 0x0044e400080011ff */
[----:B---3--:R-:W-:Y:S05]  /*9e30*/  @!P0 NANOSLEEP.SYNCS 0x989680 ;  /* 0x009896800000895d */ /* 0x008fea0003900000 */
[----:B------:R-:W3:Y:S02]  /*9e40*/  @!P0 SYNCS.PHASECHK.TRANS64 P0, [R83+URZ+0xd0], R4 ;  /* 0x0000d004530085a7 */ /* 0x000ee400080010ff */
[----:B---3--:R-:W-:Y:S05]  /*9e50*/  @!P0 BRA `(.L_x_141) ;  /* 0xfffffffc00f08947 */ /* 0x008fea000383ffff */
[----:B------:R-:W-:Y:S05]  /*9e60*/  BRA `(.L_x_140) ;  /* 0xffffffdc00247947 */ /* 0x000fea000383ffff */
.L_x_149:
[----:B--2---:R2:W3:Y:S02]  /*9e70*/  SYNCS.PHASECHK.TRANS64.TRYWAIT P0, [R88+URZ+0xd0], R3 ;  /* 0x0000d003580075a7 */ /* 0x0044e400080011ff */
[----:B---3--:R-:W-:Y:S05]  /*9e80*/  @!P0 NANOSLEEP.SYNCS 0x989680 ;  /* 0x009896800000895d */ /* 0x008fea0003900000 */
[----:B------:R-:W3:Y:S02]  /*9e90*/  @!P0 SYNCS.PHASECHK.TRANS64 P0, [R88+URZ+0xd0], R3 ;  /* 0x0000d003580085a7 */ /* 0x000ee400080010ff */
[----:B---3--:R-:W-:Y:S05]  /*9ea0*/  @!P0 BRA `(.L_x_149) ;  /* 0xfffffffc00f08947 */ /* 0x008fea000383ffff */
[----:B------:R-:W-:Y:S05]  /*9eb0*/  BRA `(.L_x_148) ;  /* 0xffffffe400407947 */ /* 0x000fea000383ffff */
        .weak           $__internal_0_$__cuda_sm10x_tcgen05_guardrail_trap_col_being_dealloced_not_returned_by_alloc
        .type           $__internal_0_$__cuda_sm10x_tcgen05_guardrail_trap_col_being_dealloced_not_returned_by_alloc,@function
        .size           $__internal_0_$__cuda_sm10x_tcgen05_guardrail_trap_col_being_dealloced_not_returned_by_alloc,($__internal_1_$__cuda_sm10x_tcgen05_guardrail_trap_phase_invalid_during_alloc - $__internal_0_$__cuda_sm10x_tcgen05_guardrail_trap_col_being_dealloced_not_returned_by_alloc)
$__internal_0_$__cuda_sm10x_tcgen05_guardrail_trap_col_being_dealloced_not_returned_by_alloc:
[----:B------:R-:W-:Y:S05]  /*9ec0*/  BPT.TRAP 0x1 ;  /* 0x000000040000795c */ /* 0x000fea0000300000 */
[----:B------:R-:W-:-:S04]  /*9ed0*/  HFMA2 R3, -RZ, RZ, 0, 0 ;  /* 0x00000000ff037431 */ /* 0x000fc800000001ff */
[----:B------:R-:W-:Y:S05]  /*9ee0*/  RET.REL.NODEC R2 `(_ZN7cutlass13device_kernelINS_4gemm6kernel13GemmUniversalIN4cute5tupleIJiiiiEEENS1_10collective13CollectiveMmaINS1_35MainloopSm100TmaUmmaWarpSpecializedILi13ELi2ELi4ENS5_IJNS4_1CILi2EEENSA_ILi1EEESC_EEEEENS5_IJNSA_ILi128EEESF_NSA_ILi64EEEEEENS_6half_tENS5_IJlSC_lEEESI_SJ_NS4_8TiledMMAINS4_8MMA_AtomIJNS4_26SM100_MMA_F16BF16_2x1SM_SSISI_SI_fLi128ELi128ELNS4_4UMMA5MajorE0ELSO_0ELNSN_7ScaleInE0ELSP_0EEEEEENS4_6LayoutINS5_IJSC_SC_SC_EEENS5_IJNSA_ILi0EEESU_SU_EEEEENS5_IJNS4_10UnderscoreESX_SX_EEEEENS4_18SM100_TMA_2SM_LOADENS4_14ComposedLayoutINS4_7SwizzleILi3ELi4ELi3EEENS4_18smem_ptr_flag_bitsILi16EEENSS_INS5_IJNSA_ILi8EEESG_EEENS5_IJSG_SC_EEEEEEEvNS4_8identityES10_S1A_vS1B_EENS_8epilogue10collective18CollectiveEpilogueINS1D_23Sm100TmaWarpSpecializedILi4ELi2ELi16ELb1ELb0EEEJNS5_IJSG_SF_SG_EEENS5_IJNSS_ISG_SC_EENSS_INS5_IJNSA_ILi16EEESB_EEENS5_IJSC_SG_EEEEEEEESI_SJ_SI_SJ_NS1D_6fusion15FusionCallbacksIS1H_NS1P_17LinearCombinationISI_fSI_fLNS_15FloatRoundStyleE2EEES1I_S1O_JEEENS4_5SM1004TMEM4LOAD26SM100_TMEM_LOAD_32dp32b16xENS4_13SM90_TMA_LOADENS11_INS12_ILi1ELi4ELi3EEES15_NSS_INS5_IJS16_S1K_EEENS5_IJS1K_SC_EEEEEEENS4_39AutoVectorizingCopyWithAssumedAlignmentILi128EEENS4_14SM90_TMA_STOREES24_S26_S26_EEEvvEEEEvNT_6ParamsE) ;  /* 0xffffff6002447950 */ /* 0x000fea0003c3ffff */
        .weak           $__internal_1_$__cuda_sm10x_tcgen05_guardrail_trap_phase_invalid_during_alloc
        .type           $__internal_1_$__cuda_sm10x_tcgen05_guardrail_trap_phase_invalid_during_alloc,@function
        .size           $__internal_1_$__cuda_sm10x_tcgen05_guardrail_trap_phase_invalid_during_alloc,($__internal_2_$__cuda_sm10x_tcgen05_guardrail_trap_unallocated_columns_being_dealloced - $__internal_1_$__cuda_sm10x_tcgen05_guardrail_trap_phase_invalid_during_alloc)
$__internal_1_$__cuda_sm10x_tcgen05_guardrail_trap_phase_invalid_during_alloc:
[----:B------:R-:W-:Y:S05]  /*9ef0*/  BPT.TRAP 0x1 ;  /* 0x000000040000795c */ /* 0x000fea0000300000 */
[----:B------:R-:W-:-:S04]  /*9f00*/  MOV R3, 0x0 ;  /* 0x0000000000037802 */ /* 0x000fc80000000f00 */
[----:B------:R-:W-:Y:S05]  /*9f10*/  RET.REL.NODEC R2 `(_ZN7cutlass13device_kernelINS_4gemm6kernel13GemmUniversalIN4cute5tupleIJiiiiEEENS1_10collective13CollectiveMmaINS1_35MainloopSm100TmaUmmaWarpSpecializedILi13ELi2ELi4ENS5_IJNS4_1CILi2EEENSA_ILi1EEESC_EEEEENS5_IJNSA_ILi128EEESF_NSA_ILi64EEEEEENS_6half_tENS5_IJlSC_lEEESI_SJ_NS4_8TiledMMAINS4_8MMA_AtomIJNS4_26SM100_MMA_F16BF16_2x1SM_SSISI_SI_fLi128ELi128ELNS4_4UMMA5MajorE0ELSO_0ELNSN_7ScaleInE0ELSP_0EEEEEENS4_6LayoutINS5_IJSC_SC_SC_EEENS5_IJNSA_ILi0EEESU_SU_EEEEENS5_IJNS4_10UnderscoreESX_SX_EEEEENS4_18SM100_TMA_2SM_LOADENS4_14ComposedLayoutINS4_7SwizzleILi3ELi4ELi3EEENS4_18smem_ptr_flag_bitsILi16EEENSS_INS5_IJNSA_ILi8EEESG_EEENS5_IJSG_SC_EEEEEEEvNS4_8identityES10_S1A_vS1B_EENS_8epilogue10collective18CollectiveEpilogueINS1D_23Sm100TmaWarpSpecializedILi4ELi2ELi16ELb1ELb0EEEJNS5_IJSG_SF_SG_EEENS5_IJNSS_ISG_SC_EENSS_INS5_IJNSA_ILi16EEESB_EEENS5_IJSC_SG_EEEEEEEESI_SJ_SI_SJ_NS1D_6fusion15FusionCallbacksIS1H_NS1P_17LinearCombinationISI_fSI_fLNS_15FloatRoundStyleE2EEES1I_S1O_JEEENS4_5SM1004TMEM4LOAD26SM100_TMEM_LOAD_32dp32b16xENS4_13SM90_TMA_LOADENS11_INS12_ILi1ELi4ELi3EEES15_NSS_INS5_IJS16_S1K_EEENS5_IJS1K_SC_EEEEEEENS4_39AutoVectorizingCopyWithAssumedAlignmentILi128EEENS4_14SM90_TMA_STOREES24_S26_S26_EEEvvEEEEvNT_6ParamsE) ;  /* 0xffffff6002387950 */ /* 0x000fea0003c3ffff */
        .weak           $__internal_2_$__cuda_sm10x_tcgen05_guardrail_trap_unallocated_columns_being_dealloced
        .type           $__internal_2_$__cuda_sm10x_tcgen05_guardrail_trap_unallocated_columns_being_dealloced,@function
        .size           $__internal_2_$__cuda_sm10x_tcgen05_guardrail_trap_unallocated_columns_being_dealloced,(.L_x_225 - $__internal_2_$__cuda_sm10x_tcgen05_guardrail_trap_unallocated_columns_being_dealloced)
$__internal_2_$__cuda_sm10x_tcgen05_guardrail_trap_unallocated_columns_being_dealloced:
[----:B------:R-:W-:Y:S05]  /*9f20*/  BPT.TRAP 0x1 ;  /* 0x000000040000795c */ /* 0x000fea0000300000 */
[----:B------:R-:W-:-:S04]  /*9f30*/  HFMA2 R3, -RZ, RZ, 0, 0 ;  /* 0x00000000ff037431 */ /* 0x000fc800000001ff */
[----:B------:R-:W-:Y:S05]  /*9f40*/  RET.REL.NODEC R2 `(_ZN7cutlass13device_kernelINS_4gemm6kernel13GemmUniversalIN4cute5tupleIJiiiiEEENS1_10collective13CollectiveMmaINS1_35MainloopSm100TmaUmmaWarpSpecializedILi13ELi2ELi4ENS5_IJNS4_1CILi2EEENSA_ILi1EEESC_EEEEENS5_IJNSA_ILi128EEESF_NSA_ILi64EEEEEENS_6half_tENS5_IJlSC_lEEESI_SJ_NS4_8TiledMMAINS4_8MMA_AtomIJNS4_26SM100_MMA_F16BF16_2x1SM_SSISI_SI_fLi128ELi128ELNS4_4UMMA5MajorE0ELSO_0ELNSN_7ScaleInE0ELSP_0EEEEEENS4_6LayoutINS5_IJSC_SC_SC_EEENS5_IJNSA_ILi0EEESU_SU_EEEEENS5_IJNS4_10UnderscoreESX_SX_EEEEENS4_18SM100_TMA_2SM_LOADENS4_14ComposedLayoutINS4_7SwizzleILi3ELi4ELi3EEENS4_18smem_ptr_flag_bitsILi16EEENSS_INS5_IJNSA_ILi8EEESG_EEENS5_IJSG_SC_EEEEEEEvNS4_8identityES10_S1A_vS1B_EENS_8epilogue10collective18CollectiveEpilogueINS1D_23Sm100TmaWarpSpecializedILi4ELi2ELi16ELb1ELb0EEEJNS5_IJSG_SF_SG_EEENS5_IJNSS_ISG_SC_EENSS_INS5_IJNSA_ILi16EEESB_EEENS5_IJSC_SG_EEEEEEEESI_SJ_SI_SJ_NS1D_6fusion15FusionCallbacksIS1H_NS1P_17LinearCombinationISI_fSI_fLNS_15FloatRoundStyleE2EEES1I_S1O_JEEENS4_5SM1004TMEM4LOAD26SM100_TMEM_LOAD_32dp32b16xENS4_13SM90_TMA_LOADENS11_INS12_ILi1ELi4ELi3EEES15_NSS_INS5_IJS16_S1K_EEENS5_IJS1K_SC_EEEEEEENS4_39AutoVectorizingCopyWithAssumedAlignmentILi128EEENS4_14SM90_TMA_STOREES24_S26_S26_EEEvvEEEEvNT_6ParamsE) ;  /* 0xffffff60022c7950 */ /* 0x000fea0003c3ffff */
.L_x_224:
[----:B------:R-:W-:-:S00]  /*9f50*/  BRA `(.L_x_224) ;  /* 0xfffffffc00fc7947 */ /* 0x000fc0000383ffff */
[----:B------:R-:W-:-:S00]  /*9f60*/  NOP ;  /* 0x0000000000007918 */ /* 0x000fc00000000000 */
        /* <DEDUP_REMOVED lines=9> */
.L_x_225:


//--------------------- .nv.global.init           --------------------------
	.section	.nv.global.init,"aw",@progbits
.nv.global.init:
	.type		$str$27,@object
	.size		$str$27,($str$28 - $str$27)
$str$27:
        /*0000*/ 	.byte	0x28, 0x61, 0x64, 0x64, 0x72, 0x65, 0x73, 0x73, 0x20, 0x26, 0x20, 0x6d, 0x61, 0x73, 0x6b, 0x29
        /*0010*/ 	.byte	0x20, 0x3d, 0x3d, 0x20, 0x30, 0x00
	.type		$str$28,@object
	.size		$str$28,($str$26 - $str$28)
$str$28:
        /*0016*/ 	.byte	0x2f, 0x74, 0x6d, 0x70, 0x2f, 0x63, 0x75, 0x74, 0x6c, 0x61, 0x73, 0x73, 0x5f, 0x73, 0x77, 0x65
        /*0026*/ 	.byte	0x65, 0x70, 0x5f, 0x73, 0x72, 0x63, 0x2f, 0x69, 0x6e, 0x63, 0x6c, 0x75, 0x64, 0x65, 0x2f, 0x63
        /*0036*/ 	.byte	0x75, 0x74, 0x65, 0x2f, 0x70, 0x6f, 0x69, 0x6e, 0x74, 0x65, 0x72, 0x5f, 0x66, 0x6c, 0x61, 0x67
        /*0046*/ 	.byte	0x67, 0x65, 0x64, 0x2e, 0x68, 0x70, 0x70, 0x00
	.type		$str$26,@object
	.size		$str$26,($str$25 - $str$26)
$str$26:
        /*004e*/ 	.byte	0x2f, 0x74, 0x6d, 0x70, 0x2f, 0x63, 0x75, 0x74, 0x6c, 0x61, 0x73, 0x73, 0x5f, 0x73, 0x77, 0x65
        /*005e*/ 	.byte	0x65, 0x70, 0x5f, 0x73, 0x72, 0x63, 0x2f, 0x69, 0x6e, 0x63, 0x6c, 0x75, 0x64, 0x65, 0x2f, 0x63
        /*006e*/ 	.byte	0x75, 0x74, 0x65, 0x2f, 0x61, 0x74, 0x6f, 0x6d, 0x2f, 0x63, 0x6f, 0x70, 0x79, 0x5f, 0x74, 0x72
        /*007e*/ 	.byte	0x61, 0x69, 0x74, 0x73, 0x5f, 0x73, 0x6d, 0x31, 0x30, 0x30, 0x2e, 0x68, 0x70, 0x70, 0x00
	.type		$str$25,@object
	.size		$str$25,(__unnamed_1 - $str$25)
$str$25:
        /*008d*/ 	.byte	0x28, 0x28, 0x75, 0x69, 0x6e, 0x74, 0x33, 0x32, 0x5f, 0x74, 0x28, 0x74, 0x68, 0x72, 0x65, 0x61
        /*009d*/ 	.byte	0x64, 0x49, 0x64, 0x78, 0x2e, 0x78, 0x29, 0x20, 0x2f, 0x20, 0x33, 0x32, 0x29, 0x20, 0x25, 0x20
        /*00ad*/ 	.byte	0x34, 0x29, 0x20, 0x3d, 0x3d, 0x20, 0x28, 0x28, 0x28, 0x74, 0x6d, 0x65, 0x6d, 0x5f, 0x61, 0x64
        /*00bd*/ 	.byte	0x64, 0x72, 0x20, 0x3e, 0x3e, 0x20, 0x31, 0x36, 0x29, 0x20, 0x2f, 0x20, 0x33, 0x32, 0x29, 0x20
        /*00cd*/ 	.byte	0x25, 0x20, 0x34, 0x29, 0x00
	.type		__unnamed_1,@object
	.size		__unnamed_1,(__unnamed_2 - __unnamed_1)
__unnamed_1:
        /*00d2*/ 	.byte	0x61, 0x75, 0x74, 0x6f, 0x20, 0x63, 0x75, 0x74, 0x65, 0x3a, 0x3a, 0x61, 0x73, 0x5f, 0x70, 0x6f
        /* <DEDUP_REMOVED lines=24> */
        /*0262*/ 	.byte	0x34, 0x38, 0x3e, 0x3e, 0x3e, 0x3e, 0x5d, 0x00
	.type		__unnamed_2,@object
	.size		__unnamed_2,(.L_2 - __unnamed_2)
__unnamed_2:
        /* <DEDUP_REMOVED lines=40> */
        /*04ea*/ 	.byte	0x3a, 0x3a, 0x43, 0x3c, 0x30, 0x3e, 0x3e, 0x3e, 0x3e, 0x5d, 0x00
.L_2:


//--------------------- .nv.shared._ZN7cutlass13device_kernelINS_4gemm6kernel13GemmUniversalIN4cute5tupleIJiiiiEEENS1_10collective13CollectiveMmaINS1_35MainloopSm100TmaUmmaWarpSpecializedILi13ELi2ELi4ENS5_IJNS4_1CILi2EEENSA_ILi1EEESC_EEEEENS5_IJNSA_ILi128EEESF_NSA_ILi64EEEEEENS_6half_tENS5_IJlSC_lEEESI_SJ_NS4_8TiledMMAINS4_8MMA_AtomIJNS4_26SM100_MMA_F16BF16_2x1SM_SSISI_SI_fLi128ELi128ELNS4_4UMMA5MajorE0ELSO_0ELNSN_7ScaleInE0ELSP_0EEEEEENS4_6LayoutINS5_IJSC_SC_SC_EEENS5_IJNSA_ILi0EEESU_SU_EEEEENS5_IJNS4_10UnderscoreESX_SX_EEEEENS4_18SM100_TMA_2SM_LOADENS4_14ComposedLayoutINS4_7SwizzleILi3ELi4ELi3EEENS4_18smem_ptr_flag_bitsILi16EEENSS_INS5_IJNSA_ILi8EEESG_EEENS5_IJSG_SC_EEEEEEEvNS4_8identityES10_S1A_vS1B_EENS_8epilogue10collective18CollectiveEpilogueINS1D_23Sm100TmaWarpSpecializedILi4ELi2ELi16ELb1ELb0EEEJNS5_IJSG_SF_SG_EEENS5_IJNSS_ISG_SC_EENSS_INS5_IJNSA_ILi16EEESB_EEENS5_IJSC_SG_EEEEEEEESI_SJ_SI_SJ_NS1D_6fusion15FusionCallbacksIS1H_NS1P_17LinearCombinationISI_fSI_fLNS_15FloatRoundStyleE2EEES1I_S1O_JEEENS4_5SM1004TMEM4LOAD26SM100_TMEM_LOAD_32dp32b16xENS4_13SM90_TMA_LOADENS11_INS12_ILi1ELi4ELi3EEES15_NSS_INS5_IJS16_S1K_EEENS5_IJS1K_SC_EEEEEEENS4_39AutoVectorizingCopyWithAssumedAlignmentILi128EEENS4_14SM90_TMA_STOREES24_S26_S26_EEEvvEEEEvNT_6ParamsE --------------------------
	.section	.nv.shared._ZN7cutlass13device_kernelINS_4gemm6kernel13GemmUniversalIN4cute5tupleIJiiiiEEENS1_10collective13CollectiveMmaINS1_35MainloopSm100TmaUmmaWarpSpecializedILi13ELi2ELi4ENS5_IJNS4_1CILi2EEENSA_ILi1EEESC_EEEEENS5_IJNSA_ILi128EEESF_NSA_ILi64EEEEEENS_6half_tENS5_IJlSC_lEEESI_SJ_NS4_8TiledMMAINS4_8MMA_AtomIJNS4_26SM100_MMA_F16BF16_2x1SM_SSISI_SI_fLi128ELi128ELNS4_4UMMA5MajorE0ELSO_0ELNSN_7ScaleInE0ELSP_0EEEEEENS4_6LayoutINS5_IJSC_SC_SC_EEENS5_IJNSA_ILi0EEESU_SU_EEEEENS5_IJNS4_10UnderscoreESX_SX_EEEEENS4_18SM100_TMA_2SM_LOADENS4_14ComposedLayoutINS4_7SwizzleILi3ELi4ELi3EEENS4_18smem_ptr_flag_bitsILi16EEENSS_INS5_IJNSA_ILi8EEESG_EEENS5_IJSG_SC_EEEEEEEvNS4_8identityES10_S1A_vS1B_EENS_8epilogue10collective18CollectiveEpilogueINS1D_23Sm100TmaWarpSpecializedILi4ELi2ELi16ELb1ELb0EEEJNS5_IJSG_SF_SG_EEENS5_IJNSS_ISG_SC_EENSS_INS5_IJNSA_ILi16EEESB_EEENS5_IJSC_SG_EEEEEEEESI_SJ_SI_SJ_NS1D_6fusion15FusionCallbacksIS1H_NS1P_17LinearCombinationISI_fSI_fLNS_15FloatRoundStyleE2EEES1I_S1O_JEEENS4_5SM1004TMEM4LOAD26SM100_TMEM_LOAD_32dp32b16xENS4_13SM90_TMA_LOADENS11_INS12_ILi1ELi4ELi3EEES15_NSS_INS5_IJS16_S1K_EEENS5_IJS1K_SC_EEEEEEENS4_39AutoVectorizingCopyWithAssumedAlignmentILi128EEENS4_14SM90_TMA_STOREES24_S26_S26_EEEvvEEEEvNT_6ParamsE,"aw",@nobits
	.sectionflags	@""
	.align	16
	.zero		1024


//--------------------- .nv.shared.reserved.0     --------------------------
	.section	.nv.shared.reserved.0,"aw",@nobits
	.weak		__nv_reservedSMEM_offset_0_alias
	.size		__nv_reservedSMEM_offset_0_alias, 0, 64
	.other		__nv_reservedSMEM_offset_0_alias,@"STO_CUDA_RESERVED_SHARED STV_DEFAULT"
__nv_reservedSMEM_offset_0_alias:
	.zero		0
.nv.shared.reserved.0:
	.zero		64
	.weak		__nv_reservedSMEM_tcgen05_partition
	.type		__nv_reservedSMEM_tcgen05_partition,@object
	.size		__nv_reservedSMEM_tcgen05_partition,(.L_0 - __nv_reservedSMEM_tcgen05_partition)
__nv_reservedSMEM_tcgen05_partition:
	.zero		32
.L_0:


//--------------------- .nv.global                --------------------------
	.section	.nv.global,"aw",@nobits
.nv.global:
	.type		_ZN40_INTERNAL_fc78b387_4_k_cu_646517a0_304394cute1_E,@object
	.size		_ZN40_INTERNAL_fc78b387_4_k_cu_646517a0_304394cute1_E,(_ZN40_INTERNAL_fc78b387_4_k_cu_646517a0_304394cuda3std3__45__cpo6cbeginE - _ZN40_INTERNAL_fc78b387_4_k_cu_646517a0_304394cute1_E)
_ZN40_INTERNAL_fc78b387_4_k_cu_646517a0_304394cute1_E:
	.zero		1
	.type		_ZN40_INTERNAL_fc78b387_4_k_cu_646517a0_304394cuda3std3__45__cpo6cbeginE,@object
	.size		_ZN40_INTERNAL_fc78b387_4_k_cu_646517a0_304394cuda3std3__45__cpo6cbeginE,(_ZN40_INTERNAL_fc78b387_4_k_cu_646517a0_304394cuda3std3__48in_placeE - _ZN40_INTERNAL_fc78b387_4_k_cu_646517a0_304394cuda3std3__45__cpo6cbeginE)
_ZN40_INTERNAL_fc78b387_4_k_cu_646517a0_304394cuda3std3__45__cpo6cbeginE:
	.zero		1
	.type		_ZN40_INTERNAL_fc78b387_4_k_cu_646517a0_304394cuda3std3__48in_placeE,@object
	.size		_ZN40_INTERNAL_fc78b387_4_k_cu_646517a0_304394cuda3std3__48in_placeE,(_ZN40_INTERNAL_fc78b387_4_k_cu_646517a0_304394cuda3std6ranges3__45__cpo9iter_moveE - _ZN40_INTERNAL_fc78b387_4_k_cu_646517a0_304394cuda3std3__48in_placeE)
_ZN40_INTERNAL_fc78b387_4_k_cu_646517a0_304394cuda3std3__48in_placeE:
	.zero		1
	.type		_ZN40_INTERNAL_fc78b387_4_k_cu_646517a0_304394cuda3std6ranges3__45__cpo9iter_moveE,@object
	.size		_ZN40_INTERNAL_fc78b387_4_k_cu_646517a0_304394cuda3std6ranges3__45__cpo9iter_moveE,(_ZN40_INTERNAL_fc78b387_4_k_cu_646517a0_304394cuda3std3__45__cpo5beginE - _ZN40_INTERNAL_fc78b387_4_k_cu_646517a0_304394cuda3std6ranges3__45__cpo9iter_moveE)
_ZN40_INTERNAL_fc78b387_4_k_cu_646517a0_304394cuda3std6ranges3__45__cpo9iter_moveE:
	.zero		1
	.type		_ZN40_INTERNAL_fc78b387_4_k_cu_646517a0_304394cuda3std3__45__cpo5beginE,@object
	.size		_ZN40_INTERNAL_fc78b387_4_k_cu_646517a0_304394cuda3std3__45__cpo5beginE,(_ZN40_INTERNAL_fc78b387_4_k_cu_646517a0_304394cuda3std3__442_GLOBAL__N__fc78b387_4_k_cu_646517a0_304396ignoreE - _ZN40_INTERNAL_fc78b387_4_k_cu_646517a0_304394cuda3std3__45__cpo5beginE)
_ZN40_INTERNAL_fc78b387_4_k_cu_646517a0_304394cuda3std3__45__cpo5beginE:
	.zero		1
	.type		_ZN40_INTERNAL_fc78b387_4_k_cu_646517a0_304394cuda3std3__442_GLOBAL__N__fc78b387_4_k_cu_646517a0_304396ignoreE,@object
	.size		_ZN40_INTERNAL_fc78b387_4_k_cu_646517a0_304394cuda3std3__442_GLOBAL__N__fc78b387_4_k_cu_646517a0_304396ignoreE,(_ZN40_INTERNAL_fc78b387_4_k_cu_646517a0_304394cute7productE - _ZN40_INTERNAL_fc78b387_4_k_cu_646517a0_304394cuda3std3__442_GLOBAL__N__fc78b387_4_k_cu_646517a0_304396ignoreE)
_ZN40_INTERNAL_fc78b387_4_k_cu_646517a0_304394cuda3std3__442_GLOBAL__N__fc78b387_4_k_cu_646517a0_304396ignoreE:
	.zero		1
	.type		_ZN40_INTERNAL_fc78b387_4_k_cu_646517a0_304394cute7productE,@object
	.size		_ZN40_INTERNAL_fc78b387_4_k_cu_646517a0_304394cute7productE,(_ZN40_INTERNAL_fc78b387_4_k_cu_646517a0_304394cuda3std3__45__cpo3endE - _ZN40_INTERNAL_fc78b387_4_k_cu_646517a0_304394cute7productE)
_ZN40_INTERNAL_fc78b387_4_k_cu_646517a0_304394cute7productE:
	.zero		1
	.type		_ZN40_INTERNAL_fc78b387_4_k_cu_646517a0_304394cuda3std3__45__cpo3endE,@object
	.size		_ZN40_INTERNAL_fc78b387_4_k_cu_646517a0_304394cuda3std3__45__cpo3endE,(_ZN40_INTERNAL_fc78b387_4_k_cu_646517a0_304394cuda3std3__419piecewise_constructE - _ZN40_INTERNAL_fc78b387_4_k_cu_646517a0_304394cuda3std3__45__cpo3endE)
_ZN40_INTERNAL_fc78b387_4_k_cu_646517a0_304394cuda3std3__45__cpo3endE:
	.zero		1
	.type		_ZN40_INTERNAL_fc78b387_4_k_cu_646517a0_304394cuda3std3__419piecewise_constructE,@object
	.size		_ZN40_INTERNAL_fc78b387_4_k_cu_646517a0_304394cuda3std3__419piecewise_constructE,(_ZN40_INTERNAL_fc78b387_4_k_cu_646517a0_304394cuda3std3__45__cpo4cendE - _ZN40_INTERNAL_fc78b387_4_k_cu_646517a0_304394cuda3std3__419piecewise_constructE)
_ZN40_INTERNAL_fc78b387_4_k_cu_646517a0_304394cuda3std3__419piecewise_constructE:
	.zero		1
	.type		_ZN40_INTERNAL_fc78b387_4_k_cu_646517a0_304394cuda3std3__45__cpo4cendE,@object
	.size		_ZN40_INTERNAL_fc78b387_4_k_cu_646517a0_304394cuda3std3__45__cpo4cendE,(_ZN40_INTERNAL_fc78b387_4_k_cu_646517a0_304394cuda3std6ranges3__45__cpo4swapE - _ZN40_INTERNAL_fc78b387_4_k_cu_646517a0_304394cuda3std3__45__cpo4cendE)
_ZN40_INTERNAL_fc78b387_4_k_cu_646517a0_304394cuda3std3__45__cpo4cendE:
	.zero		1
	.type		_ZN40_INTERNAL_fc78b387_4_k_cu_646517a0_304394cuda3std6ranges3__45__cpo4swapE,@object
	.size		_ZN40_INTERNAL_fc78b387_4_k_cu_646517a0_304394cuda3std6ranges3__45__cpo4swapE,(.L_10 - _ZN40_INTERNAL_fc78b387_4_k_cu_646517a0_304394cuda3std6ranges3__45__cpo4swapE)
_ZN40_INTERNAL_fc78b387_4_k_cu_646517a0_304394cuda3std6ranges3__45__cpo4swapE:
	.zero		1
.L_10:


//--------------------- .nv.constant0._ZN7cutlass13device_kernelINS_4gemm6kernel13GemmUniversalIN4cute5tupleIJiiiiEEENS1_10collective13CollectiveMmaINS1_35MainloopSm100TmaUmmaWarpSpecializedILi13ELi2ELi4ENS5_IJNS4_1CILi2EEENSA_ILi1EEESC_EEEEENS5_IJNSA_ILi128EEESF_NSA_ILi64EEEEEENS_6half_tENS5_IJlSC_lEEESI_SJ_NS4_8TiledMMAINS4_8MMA_AtomIJNS4_26SM100_MMA_F16BF16_2x1SM_SSISI_SI_fLi128ELi128ELNS4_4UMMA5MajorE0ELSO_0ELNSN_7ScaleInE0ELSP_0EEEEEENS4_6LayoutINS5_IJSC_SC_SC_EEENS5_IJNSA_ILi0EEESU_SU_EEEEENS5_IJNS4_10UnderscoreESX_SX_EEEEENS4_18SM100_TMA_2SM_LOADENS4_14ComposedLayoutINS4_7SwizzleILi3ELi4ELi3EEENS4_18smem_ptr_flag_bitsILi16EEENSS_INS5_IJNSA_ILi8EEESG_EEENS5_IJSG_SC_EEEEEEEvNS4_8identityES10_S1A_vS1B_EENS_8epilogue10collective18CollectiveEpilogueINS1D_23Sm100TmaWarpSpecializedILi4ELi2ELi16ELb1ELb0EEEJNS5_IJSG_SF_SG_EEENS5_IJNSS_ISG_SC_EENSS_INS5_IJNSA_ILi16EEESB_EEENS5_IJSC_SG_EEEEEEEESI_SJ_SI_SJ_NS1D_6fusion15FusionCallbacksIS1H_NS1P_17LinearCombinationISI_fSI_fLNS_15FloatRoundStyleE2EEES1I_S1O_JEEENS4_5SM1004TMEM4LOAD26SM100_TMEM_LOAD_32dp32b16xENS4_13SM90_TMA_LOADENS11_INS12_ILi1ELi4ELi3EEES15_NSS_INS5_IJS16_S1K_EEENS5_IJS1K_SC_EEEEEEENS4_39AutoVectorizingCopyWithAssumedAlignmentILi128EEENS4_14SM90_TMA_STOREES24_S26_S26_EEEvvEEEEvNT_6ParamsE --------------------------
	.section	.nv.constant0._ZN7cutlass13device_kernelINS_4gemm6kernel13GemmUniversalIN4cute5tupleIJiiiiEEENS1_10collective13CollectiveMmaINS1_35MainloopSm100TmaUmmaWarpSpecializedILi13ELi2ELi4ENS5_IJNS4_1CILi2EEENSA_ILi1EEESC_EEEEENS5_IJNSA_ILi128EEESF_NSA_ILi64EEEEEENS_6half_tENS5_IJlSC_lEEESI_SJ_NS4_8TiledMMAINS4_8MMA_AtomIJNS4_26SM100_MMA_F16BF16_2x1SM_SSISI_SI_fLi128ELi128ELNS4_4UMMA5MajorE0ELSO_0ELNSN_7ScaleInE0ELSP_0EEEEEENS4_6LayoutINS5_IJSC_SC_SC_EEENS5_IJNSA_ILi0EEESU_SU_EEEEENS5_IJNS4_10UnderscoreESX_SX_EEEEENS4_18SM100_TMA_2SM_LOADENS4_14ComposedLayoutINS4_7SwizzleILi3ELi4ELi3EEENS4_18smem_ptr_flag_bitsILi16EEENSS_INS5_IJNSA_ILi8EEESG_EEENS5_IJSG_SC_EEEEEEEvNS4_8identityES10_S1A_vS1B_EENS_8epilogue10collective18CollectiveEpilogueINS1D_23Sm100TmaWarpSpecializedILi4ELi2ELi16ELb1ELb0EEEJNS5_IJSG_SF_SG_EEENS5_IJNSS_ISG_SC_EENSS_INS5_IJNSA_ILi16EEESB_EEENS5_IJSC_SG_EEEEEEEESI_SJ_SI_SJ_NS1D_6fusion15FusionCallbacksIS1H_NS1P_17LinearCombinationISI_fSI_fLNS_15FloatRoundStyleE2EEES1I_S1O_JEEENS4_5SM1004TMEM4LOAD26SM100_TMEM_LOAD_32dp32b16xENS4_13SM90_TMA_LOADENS11_INS12_ILi1ELi4ELi3EEES15_NSS_INS5_IJS16_S1K_EEENS5_IJS1K_SC_EEEEEEENS4_39AutoVectorizingCopyWithAssumedAlignmentILi128EEENS4_14SM90_TMA_STOREES24_S26_S26_EEEvvEEEEvNT_6ParamsE,"a",@progbits
	.sectionflags	@""
	.align	4
.nv.constant0._ZN7cutlass13device_kernelINS_4gemm6kernel13GemmUniversalIN4cute5tupleIJiiiiEEENS1_10collective13CollectiveMmaINS1_35MainloopSm100TmaUmmaWarpSpecializedILi13ELi2ELi4ENS5_IJNS4_1CILi2EEENSA_ILi1EEESC_EEEEENS5_IJNSA_ILi128EEESF_NSA_ILi64EEEEEENS_6half_tENS5_IJlSC_lEEESI_SJ_NS4_8TiledMMAINS4_8MMA_AtomIJNS4_26SM100_MMA_F16BF16_2x1SM_SSISI_SI_fLi128ELi128ELNS4_4UMMA5MajorE0ELSO_0ELNSN_7ScaleInE0ELSP_0EEEEEENS4_6LayoutINS5_IJSC_SC_SC_EEENS5_IJNSA_ILi0EEESU_SU_EEEEENS5_IJNS4_10UnderscoreESX_SX_EEEEENS4_18SM100_TMA_2SM_LOADENS4_14ComposedLayoutINS4_7SwizzleILi3ELi4ELi3EEENS4_18smem_ptr_flag_bitsILi16EEENSS_INS5_IJNSA_ILi8EEESG_EEENS5_IJSG_SC_EEEEEEEvNS4_8identityES10_S1A_vS1B_EENS_8epilogue10collective18CollectiveEpilogueINS1D_23Sm100TmaWarpSpecializedILi4ELi2ELi16ELb1ELb0EEEJNS5_IJSG_SF_SG_EEENS5_IJNSS_ISG_SC_EENSS_INS5_IJNSA_ILi16EEESB_EEENS5_IJSC_SG_EEEEEEEESI_SJ_SI_SJ_NS1D_6fusion15FusionCallbacksIS1H_NS1P_17LinearCombinationISI_fSI_fLNS_15FloatRoundStyleE2EEES1I_S1O_JEEENS4_5SM1004TMEM4LOAD26SM100_TMEM_LOAD_32dp32b16xENS4_13SM90_TMA_LOADENS11_INS12_ILi1ELi4ELi3EEES15_NSS_INS5_IJS16_S1K_EEENS5_IJS1K_SC_EEEEEEENS4_39AutoVectorizingCopyWithAssumedAlignmentILi128EEENS4_14SM90_TMA_STOREES24_S26_S26_EEEvvEEEEvNT_6ParamsE:
	.zero		2944


//--------------------- SYMBOLS --------------------------

	.type		.nv.reservedSmem.offset0,@object
	.size		.nv.reservedSmem.offset0,0x4
	.type		.nv.reservedSmem.cap,@object
	.size		.nv.reservedSmem.cap,0x4
	.type		__assertfail,@function
